//
// Generated by NVIDIA NVVM Compiler
//
// Compiler Build ID: CL-36424714
// Cuda compilation tools, release 13.0, V13.0.88
// Based on NVVM 20.0.0
//

.version 9.0
.target sm_100
.address_size 64

	// .globl	_Z14hough_gpu_initPfS_S_iii
// _ZZ15find_max_kernelPfS_PiE3shm has been demoted
// _ZZ15find_max_kernelPfS_PiE4shmi has been demoted

.visible .entry _Z14hough_gpu_initPfS_S_iii(
	.param .u64 .ptr .align 1 _Z14hough_gpu_initPfS_S_iii_param_0,
	.param .u64 .ptr .align 1 _Z14hough_gpu_initPfS_S_iii_param_1,
	.param .u64 .ptr .align 1 _Z14hough_gpu_initPfS_S_iii_param_2,
	.param .u32 _Z14hough_gpu_initPfS_S_iii_param_3,
	.param .u32 _Z14hough_gpu_initPfS_S_iii_param_4,
	.param .u32 _Z14hough_gpu_initPfS_S_iii_param_5
)
{
	.reg .b32 	%r<23>;
	.reg .b32 	%f<7>;
	.reg .b64 	%rd<11>;

	ld.param.u64 	%rd1, [_Z14hough_gpu_initPfS_S_iii_param_0];
	ld.param.u64 	%rd2, [_Z14hough_gpu_initPfS_S_iii_param_1];
	ld.param.u64 	%rd3, [_Z14hough_gpu_initPfS_S_iii_param_2];
	ld.param.u32 	%r1, [_Z14hough_gpu_initPfS_S_iii_param_3];
	ld.param.u32 	%r2, [_Z14hough_gpu_initPfS_S_iii_param_4];
	cvta.to.global.u64 	%rd4, %rd3;
	cvta.to.global.u64 	%rd5, %rd2;
	cvta.to.global.u64 	%rd6, %rd1;
	mov.u32 	%r3, %ctaid.x;
	mov.u32 	%r4, %ntid.x;
	mov.u32 	%r5, %tid.x;
	mad.lo.s32 	%r6, %r3, %r4, %r5;
	and.b32  	%r7, %r5, 7;
	shr.u32 	%r8, %r5, 3;
	and.b32  	%r9, %r8, 7;
	shr.u32 	%r10, %r5, 6;
	div.u32 	%r11, %r3, %r1;
	mul.lo.s32 	%r12, %r11, %r1;
	sub.s32 	%r13, %r3, %r12;
	rem.u32 	%r14, %r11, %r2;
	mul.lo.s32 	%r15, %r2, %r1;
	div.u32 	%r16, %r3, %r15;
	shl.b32 	%r17, %r13, 3;
	or.b32  	%r18, %r17, %r7;
	shl.b32 	%r19, %r14, 3;
	or.b32  	%r20, %r19, %r9;
	shl.b32 	%r21, %r16, 2;
	add.s32 	%r22, %r21, %r10;
	cvt.rn.f32.u32 	%f1, %r18;
	add.f32 	%f2, %f1, 0fC1780000;
	cvt.rn.f32.u32 	%f3, %r20;
	add.f32 	%f4, %f3, 0fC1780000;
	cvt.rn.f32.u32 	%f5, %r22;
	add.f32 	%f6, %f5, 0f42000000;
	mul.wide.s32 	%rd7, %r6, 4;
	add.s64 	%rd8, %rd6, %rd7;
	st.global.f32 	[%rd8], %f2;
	add.s64 	%rd9, %rd5, %rd7;
	st.global.f32 	[%rd9], %f4;
	add.s64 	%rd10, %rd4, %rd7;
	st.global.f32 	[%rd10], %f6;
	ret;

}
	// .globl	_Z19hough_gpu_transformPfS_S_S_S_S_i
.visible .entry _Z19hough_gpu_transformPfS_S_S_S_S_i(
	.param .u64 .ptr .align 1 _Z19hough_gpu_transformPfS_S_S_S_S_i_param_0,
	.param .u64 .ptr .align 1 _Z19hough_gpu_transformPfS_S_S_S_S_i_param_1,
	.param .u64 .ptr .align 1 _Z19hough_gpu_transformPfS_S_S_S_S_i_param_2,
	.param .u64 .ptr .align 1 _Z19hough_gpu_transformPfS_S_S_S_S_i_param_3,
	.param .u64 .ptr .align 1 _Z19hough_gpu_transformPfS_S_S_S_S_i_param_4,
	.param .u64 .ptr .align 1 _Z19hough_gpu_transformPfS_S_S_S_S_i_param_5,
	.param .u32 _Z19hough_gpu_transformPfS_S_S_S_S_i_param_6
)
{
	.reg .pred 	%p<12>;
	.reg .b32 	%r<41>;
	.reg .b32 	%f<110>;
	.reg .b64 	%rd<33>;
	.reg .b64 	%fd<16>;

	ld.param.u64 	%rd12, [_Z19hough_gpu_transformPfS_S_S_S_S_i_param_0];
	ld.param.u64 	%rd13, [_Z19hough_gpu_transformPfS_S_S_S_S_i_param_1];
	ld.param.u64 	%rd14, [_Z19hough_gpu_transformPfS_S_S_S_S_i_param_2];
	ld.param.u64 	%rd15, [_Z19hough_gpu_transformPfS_S_S_S_S_i_param_3];
	ld.param.u64 	%rd16, [_Z19hough_gpu_transformPfS_S_S_S_S_i_param_4];
	ld.param.u64 	%rd17, [_Z19hough_gpu_transformPfS_S_S_S_S_i_param_5];
	ld.param.u32 	%r4, [_Z19hough_gpu_transformPfS_S_S_S_S_i_param_6];
	cvta.to.global.u64 	%rd1, %rd16;
	cvta.to.global.u64 	%rd2, %rd15;
	cvta.to.global.u64 	%rd18, %rd17;
	cvta.to.global.u64 	%rd19, %rd14;
	cvta.to.global.u64 	%rd20, %rd13;
	cvta.to.global.u64 	%rd21, %rd12;
	mov.u32 	%r5, %ctaid.x;
	mov.u32 	%r6, %ntid.x;
	mov.u32 	%r7, %tid.x;
	mad.lo.s32 	%r8, %r5, %r6, %r7;
	mul.wide.s32 	%rd22, %r8, 4;
	add.s64 	%rd23, %rd21, %rd22;
	ld.global.f32 	%f1, [%rd23];
	add.s64 	%rd24, %rd20, %rd22;
	ld.global.f32 	%f2, [%rd24];
	add.s64 	%rd25, %rd19, %rd22;
	ld.global.f32 	%f3, [%rd25];
	add.s64 	%rd3, %rd18, %rd22;
	mov.b32 	%r9, 0;
	st.global.u32 	[%rd3], %r9;
	setp.lt.s32 	%p1, %r4, 1;
	@%p1 bra 	$L__BB1_7;
	setp.eq.s32 	%p2, %r4, 1;
	mov.b64 	%rd32, 0;
	mov.f32 	%f109, 0f00000000;
	@%p2 bra 	$L__BB1_5;
	and.b32  	%r10, %r4, 2147483646;
	neg.s32 	%r40, %r10;
	add.s64 	%rd31, %rd1, 4;
	add.s64 	%rd30, %rd2, 4;
	mov.f32 	%f109, 0f00000000;
$L__BB1_3:
	ld.global.f32 	%f9, [%rd30+-4];
	sub.f32 	%f10, %f1, %f9;
	ld.global.f32 	%f11, [%rd31+-4];
	sub.f32 	%f12, %f2, %f11;
	abs.f32 	%f13, %f10;
	abs.f32 	%f14, %f12;
	mov.b32 	%r11, %f14;
	mov.b32 	%r12, %f13;
	min.s32 	%r13, %r11, %r12;
	mov.b32 	%f15, %r13;
	max.s32 	%r14, %r12, %r11;
	mov.b32 	%f16, %r14;
	and.b32  	%r15, %r14, -33554432;
	xor.b32  	%r16, %r15, 2122317824;
	mov.b32 	%f17, %r16;
	mul.f32 	%f18, %f15, %f17;
	mul.f32 	%f19, %f16, %f17;
	mul.f32 	%f20, %f18, %f18;
	fma.rn.f32 	%f21, %f19, %f19, %f20;
	sqrt.rn.f32 	%f22, %f21;
	or.b32  	%r17, %r15, 8388608;
	mov.b32 	%f23, %r17;
	mul.f32 	%f24, %f22, %f23;
	setp.eq.f32 	%p3, %f15, 0f00000000;
	selp.f32 	%f25, %f16, %f24, %p3;
	setp.eq.f32 	%p4, %f15, 0f7F800000;
	selp.f32 	%f26, 0f7F800000, %f25, %p4;
	sub.f32 	%f27, %f26, %f3;
	cvt.f64.f32 	%fd1, %f27;
	mul.f64 	%fd2, %fd1, 0dBFA4E5E0AB37370A;
	mul.f64 	%fd3, %fd2, %fd1;
	cvt.rn.f32.f64 	%f28, %fd3;
	fma.rn.f32 	%f29, %f28, 0f3BBB989D, 0f3F000000;
	cvt.sat.f32.f32 	%f30, %f29;
	mov.f32 	%f31, 0f4B400001;
	mov.f32 	%f32, 0f437C0000;
	fma.rm.f32 	%f33, %f30, %f32, %f31;
	add.f32 	%f34, %f33, 0fCB40007F;
	neg.f32 	%f35, %f34;
	fma.rn.f32 	%f36, %f28, 0f3FB8AA3B, %f35;
	fma.rn.f32 	%f37, %f28, 0f32A57060, %f36;
	mov.b32 	%r18, %f33;
	shl.b32 	%r19, %r18, 23;
	mov.b32 	%f38, %r19;
	ex2.approx.ftz.f32 	%f39, %f37;
	mul.f32 	%f40, %f39, %f38;
	cvt.f64.f32 	%fd4, %f40;
	mul.f64 	%fd5, %fd4, 0d3FBD2E05F7BBB8D3;
	cvt.rn.f32.f64 	%f41, %fd5;
	add.f32 	%f42, %f109, %f41;
	st.global.f32 	[%rd3], %f42;
	ld.global.f32 	%f43, [%rd30];
	sub.f32 	%f44, %f1, %f43;
	ld.global.f32 	%f45, [%rd31];
	sub.f32 	%f46, %f2, %f45;
	abs.f32 	%f47, %f44;
	abs.f32 	%f48, %f46;
	mov.b32 	%r20, %f48;
	mov.b32 	%r21, %f47;
	min.s32 	%r22, %r20, %r21;
	mov.b32 	%f49, %r22;
	max.s32 	%r23, %r21, %r20;
	mov.b32 	%f50, %r23;
	and.b32  	%r24, %r23, -33554432;
	xor.b32  	%r25, %r24, 2122317824;
	mov.b32 	%f51, %r25;
	mul.f32 	%f52, %f49, %f51;
	mul.f32 	%f53, %f50, %f51;
	mul.f32 	%f54, %f52, %f52;
	fma.rn.f32 	%f55, %f53, %f53, %f54;
	sqrt.rn.f32 	%f56, %f55;
	or.b32  	%r26, %r24, 8388608;
	mov.b32 	%f57, %r26;
	mul.f32 	%f58, %f56, %f57;
	setp.eq.f32 	%p5, %f49, 0f00000000;
	selp.f32 	%f59, %f50, %f58, %p5;
	setp.eq.f32 	%p6, %f49, 0f7F800000;
	selp.f32 	%f60, 0f7F800000, %f59, %p6;
	sub.f32 	%f61, %f60, %f3;
	cvt.f64.f32 	%fd6, %f61;
	mul.f64 	%fd7, %fd6, 0dBFA4E5E0AB37370A;
	mul.f64 	%fd8, %fd7, %fd6;
	cvt.rn.f32.f64 	%f62, %fd8;
	fma.rn.f32 	%f63, %f62, 0f3BBB989D, 0f3F000000;
	cvt.sat.f32.f32 	%f64, %f63;
	fma.rm.f32 	%f65, %f64, %f32, %f31;
	add.f32 	%f66, %f65, 0fCB40007F;
	neg.f32 	%f67, %f66;
	fma.rn.f32 	%f68, %f62, 0f3FB8AA3B, %f67;
	fma.rn.f32 	%f69, %f62, 0f32A57060, %f68;
	mov.b32 	%r27, %f65;
	shl.b32 	%r28, %r27, 23;
	mov.b32 	%f70, %r28;
	ex2.approx.ftz.f32 	%f71, %f69;
	mul.f32 	%f72, %f71, %f70;
	cvt.f64.f32 	%fd9, %f72;
	mul.f64 	%fd10, %fd9, 0d3FBD2E05F7BBB8D3;
	cvt.rn.f32.f64 	%f73, %fd10;
	add.f32 	%f109, %f42, %f73;
	st.global.f32 	[%rd3], %f109;
	add.s32 	%r40, %r40, 2;
	add.s64 	%rd31, %rd31, 8;
	add.s64 	%rd30, %rd30, 8;
	setp.ne.s32 	%p7, %r40, 0;
	@%p7 bra 	$L__BB1_3;
	cvt.u64.u32 	%rd32, %r10;
$L__BB1_5:
	and.b32  	%r30, %r4, 1;
	setp.eq.b32 	%p8, %r30, 1;
	not.pred 	%p9, %p8;
	@%p9 bra 	$L__BB1_7;
	shl.b64 	%rd27, %rd32, 2;
	add.s64 	%rd28, %rd2, %rd27;
	ld.global.f32 	%f74, [%rd28];
	sub.f32 	%f75, %f1, %f74;
	add.s64 	%rd29, %rd1, %rd27;
	ld.global.f32 	%f76, [%rd29];
	sub.f32 	%f77, %f2, %f76;
	abs.f32 	%f78, %f75;
	abs.f32 	%f79, %f77;
	mov.b32 	%r31, %f79;
	mov.b32 	%r32, %f78;
	min.s32 	%r33, %r31, %r32;
	mov.b32 	%f80, %r33;
	max.s32 	%r34, %r32, %r31;
	mov.b32 	%f81, %r34;
	and.b32  	%r35, %r34, -33554432;
	xor.b32  	%r36, %r35, 2122317824;
	mov.b32 	%f82, %r36;
	mul.f32 	%f83, %f80, %f82;
	mul.f32 	%f84, %f81, %f82;
	mul.f32 	%f85, %f83, %f83;
	fma.rn.f32 	%f86, %f84, %f84, %f85;
	sqrt.rn.f32 	%f87, %f86;
	or.b32  	%r37, %r35, 8388608;
	mov.b32 	%f88, %r37;
	mul.f32 	%f89, %f87, %f88;
	setp.eq.f32 	%p10, %f80, 0f00000000;
	selp.f32 	%f90, %f81, %f89, %p10;
	setp.eq.f32 	%p11, %f80, 0f7F800000;
	selp.f32 	%f91, 0f7F800000, %f90, %p11;
	sub.f32 	%f92, %f91, %f3;
	cvt.f64.f32 	%fd11, %f92;
	mul.f64 	%fd12, %fd11, 0dBFA4E5E0AB37370A;
	mul.f64 	%fd13, %fd12, %fd11;
	cvt.rn.f32.f64 	%f93, %fd13;
	fma.rn.f32 	%f94, %f93, 0f3BBB989D, 0f3F000000;
	cvt.sat.f32.f32 	%f95, %f94;
	mov.f32 	%f96, 0f4B400001;
	mov.f32 	%f97, 0f437C0000;
	fma.rm.f32 	%f98, %f95, %f97, %f96;
	add.f32 	%f99, %f98, 0fCB40007F;
	neg.f32 	%f100, %f99;
	fma.rn.f32 	%f101, %f93, 0f3FB8AA3B, %f100;
	fma.rn.f32 	%f102, %f93, 0f32A57060, %f101;
	mov.b32 	%r38, %f98;
	shl.b32 	%r39, %r38, 23;
	mov.b32 	%f103, %r39;
	ex2.approx.ftz.f32 	%f104, %f102;
	mul.f32 	%f105, %f104, %f103;
	cvt.f64.f32 	%fd14, %f105;
	mul.f64 	%fd15, %fd14, 0d3FBD2E05F7BBB8D3;
	cvt.rn.f32.f64 	%f106, %fd15;
	add.f32 	%f107, %f109, %f106;
	st.global.f32 	[%rd3], %f107;
$L__BB1_7:
	ret;

}
	// .globl	_Z15find_max_kernelPfS_Pi
.visible .entry _Z15find_max_kernelPfS_Pi(
	.param .u64 .ptr .align 1 _Z15find_max_kernelPfS_Pi_param_0,
	.param .u64 .ptr .align 1 _Z15find_max_kernelPfS_Pi_param_1,
	.param .u64 .ptr .align 1 _Z15find_max_kernelPfS_Pi_param_2
)
{
	.reg .pred 	%p<6>;
	.reg .b32 	%r<18>;
	.reg .b32 	%f<5>;
	.reg .b64 	%rd<12>;
	// demoted variable
	.shared .align 4 .b8 _ZZ15find_max_kernelPfS_PiE3shm[1024];
	// demoted variable
	.shared .align 4 .b8 _ZZ15find_max_kernelPfS_PiE4shmi[1024];
	ld.param.u64 	%rd3, [_Z15find_max_kernelPfS_Pi_param_0];
	ld.param.u64 	%rd1, [_Z15find_max_kernelPfS_Pi_param_1];
	ld.param.u64 	%rd2, [_Z15find_max_kernelPfS_Pi_param_2];
	cvta.to.global.u64 	%rd4, %rd3;
	mov.u32 	%r1, %tid.x;
	mov.u32 	%r2, %ctaid.x;
	mov.u32 	%r17, %ntid.x;
	mad.lo.s32 	%r9, %r2, %r17, %r1;
	mul.wide.s32 	%rd5, %r9, 4;
	add.s64 	%rd6, %rd4, %rd5;
	ld.global.f32 	%f2, [%rd6];
	shl.b32 	%r10, %r1, 2;
	mov.u32 	%r11, _ZZ15find_max_kernelPfS_PiE3shm;
	add.s32 	%r4, %r11, %r10;
	st.shared.f32 	[%r4], %f2;
	mov.u32 	%r12, _ZZ15find_max_kernelPfS_PiE4shmi;
	add.s32 	%r5, %r12, %r10;
	st.shared.u32 	[%r5], %r9;
	bar.sync 	0;
	setp.lt.u32 	%p1, %r17, 2;
	@%p1 bra 	$L__BB2_5;
$L__BB2_1:
	mov.u32 	%r6, %r17;
	shr.u32 	%r17, %r6, 1;
	setp.ge.u32 	%p2, %r1, %r17;
	@%p2 bra 	$L__BB2_4;
	shl.b32 	%r8, %r17, 2;
	add.s32 	%r13, %r4, %r8;
	ld.shared.f32 	%f1, [%r13];
	ld.shared.f32 	%f3, [%r4];
	setp.leu.f32 	%p3, %f1, %f3;
	@%p3 bra 	$L__BB2_4;
	st.shared.f32 	[%r4], %f1;
	add.s32 	%r14, %r5, %r8;
	ld.shared.u32 	%r15, [%r14];
	st.shared.u32 	[%r5], %r15;
$L__BB2_4:
	bar.sync 	0;
	setp.gt.u32 	%p4, %r6, 3;
	@%p4 bra 	$L__BB2_1;
$L__BB2_5:
	setp.ne.s32 	%p5, %r1, 0;
	@%p5 bra 	$L__BB2_7;
	ld.shared.f32 	%f4, [_ZZ15find_max_kernelPfS_PiE3shm];
	cvta.to.global.u64 	%rd7, %rd1;
	mul.wide.u32 	%rd8, %r2, 4;
	add.s64 	%rd9, %rd7, %rd8;
	st.global.f32 	[%rd9], %f4;
	ld.shared.u32 	%r16, [_ZZ15find_max_kernelPfS_PiE4shmi];
	cvta.to.global.u64 	%rd10, %rd2;
	add.s64 	%rd11, %rd10, %rd8;
	st.global.u32 	[%rd11], %r16;
$L__BB2_7:
	ret;

}


// ===== COMPILED SASS (sm_100) =====

	.target	sm_100

	.elftype	@"ET_EXEC"


//--------------------- .note.nv.tkinfo           --------------------------
	.section	.note.nv.tkinfo,"",@"SHT_NOTE"
	.sectionflags	@"SHF_NOTE_NV_TKINFO"
	.tkinfo
        /*0018*/ 	.word	0x00000002
        /*0030*/ 	.string	""
        /*0030*/ 	.string	"ptxas"
        /*0030*/ 	.string	"Cuda compilation tools, release 13.0, V13.0.88"
        /*0030*/ 	.string	"Build cuda_13.0.r13.0/compiler.36424714_0"
        /*0030*/ 	.string	"-arch sm_100 -m 64 "



//--------------------- .note.nv.cuinfo           --------------------------
	.section	.note.nv.cuinfo,"",@"SHT_NOTE"
	.sectionflags	@"SHF_NOTE_NV_CUINFO"
        /*0018*/ 	.short	0x0002
        /*001a*/ 	.short	0x0064
        /*001c*/ 	.short	0x0082
	.zero		2


//--------------------- .nv.info                  --------------------------
	.section	.nv.info,"",@"SHT_CUDA_INFO"
	.align	4


	//----- nvinfo : EIATTR_REGCOUNT
	.align		4
        /*0000*/ 	.byte	0x04, 0x2f
        /*0002*/ 	.short	(.L_1 - .L_0)
	.align		4
.L_0:
        /*0004*/ 	.word	index@(_Z14hough_gpu_initPfS_S_iii)
        /*0008*/ 	.word	0x00000012


	//----- nvinfo : EIATTR_FRAME_SIZE
	.align		4
.L_1:
        /*000c*/ 	.byte	0x04, 0x11
        /*000e*/ 	.short	(.L_3 - .L_2)
	.align		4
.L_2:
        /*0010*/ 	.word	index@(_Z14hough_gpu_initPfS_S_iii)
        /*0014*/ 	.word	0x00000000


	//----- nvinfo : EIATTR_REGCOUNT
	.align		4
.L_3:
        /*0018*/ 	.byte	0x04, 0x2f
        /*001a*/ 	.short	(.L_5 - .L_4)
	.align		4
.L_4:
        /*001c*/ 	.word	index@(_Z19hough_gpu_transformPfS_S_S_S_S_i)
        /*0020*/ 	.word	0x0000001b


	//----- nvinfo : EIATTR_FRAME_SIZE
	.align		4
.L_5:
        /*0024*/ 	.byte	0x04, 0x11
        /*0026*/ 	.short	(.L_7 - .L_6)
	.align		4
.L_6:
        /*0028*/ 	.word	index@($__internal_0_$__cuda_sm20_sqrt_rn_f32_slowpath)
        /*002c*/ 	.word	0x00000000


	//----- nvinfo : EIATTR_FRAME_SIZE
	.align		4
.L_7:
        /*0030*/ 	.byte	0x04, 0x11
        /*0032*/ 	.short	(.L_9 - .L_8)
	.align		4
.L_8:
        /*0034*/ 	.word	index@(_Z19hough_gpu_transformPfS_S_S_S_S_i)
        /*0038*/ 	.word	0x00000000


	//----- nvinfo : EIATTR_REGCOUNT
	.align		4
.L_9:
        /*003c*/ 	.byte	0x04, 0x2f
        /*003e*/ 	.short	(.L_11 - .L_10)
	.align		4
.L_10:
        /*0040*/ 	.word	index@(_Z15find_max_kernelPfS_Pi)
        /*0044*/ 	.word	0x0000000e


	//----- nvinfo : EIATTR_FRAME_SIZE
	.align		4
.L_11:
        /*0048*/ 	.byte	0x04, 0x11
        /*004a*/ 	.short	(.L_13 - .L_12)
	.align		4
.L_12:
        /*004c*/ 	.word	index@(_Z15find_max_kernelPfS_Pi)
        /*0050*/ 	.word	0x00000000


	//----- nvinfo : EIATTR_MIN_STACK_SIZE
	.align		4
.L_13:
        /*0054*/ 	.byte	0x04, 0x12
        /*0056*/ 	.short	(.L_15 - .L_14)
	.align		4
.L_14:
        /*0058*/ 	.word	index@(_Z15find_max_kernelPfS_Pi)
        /*005c*/ 	.word	0x00000000


	//----- nvinfo : EIATTR_MIN_STACK_SIZE
	.align		4
.L_15:
        /*0060*/ 	.byte	0x04, 0x12
        /*0062*/ 	.short	(.L_17 - .L_16)
	.align		4
.L_16:
        /*0064*/ 	.word	index@(_Z19hough_gpu_transformPfS_S_S_S_S_i)
        /*0068*/ 	.word	0x00000000


	//----- nvinfo : EIATTR_MIN_STACK_SIZE
	.align		4
.L_17:
        /*006c*/ 	.byte	0x04, 0x12
        /*006e*/ 	.short	(.L_19 - .L_18)
	.align		4
.L_18:
        /*0070*/ 	.word	index@(_Z14hough_gpu_initPfS_S_iii)
        /*0074*/ 	.word	0x00000000
.L_19:


//--------------------- .nv.compat                --------------------------
	.section	.nv.compat,"",@"SHT_CUDA_COMPAT_INFO"
	.align	4
        /*0000*/ 	.byte	0x02, 0x09, 0x00, 0x00, 0x02, 0x02, 0x01, 0x00, 0x02, 0x05, 0x05, 0x00, 0x03, 0x07, 0x01, 0x01
        /*0010*/ 	.byte	0x02, 0x03, 0x00, 0x00, 0x02, 0x06, 0x01, 0x00, 0x04, 0x0b, 0x08, 0x00, 0x01, 0x00, 0x00, 0x00
        /*0020*/ 	.byte	0x00, 0x00, 0x00, 0x00


//--------------------- .nv.info._Z15find_max_kernelPfS_Pi --------------------------
	.section	.nv.info._Z15find_max_kernelPfS_Pi,"",@"SHT_CUDA_INFO"
	.sectionflags	@""
	.align	4


	//----- nvinfo : EIATTR_CUDA_API_VERSION
	.align		4
        /*0000*/ 	.byte	0x04, 0x37
        /*0002*/ 	.short	(.L_21 - .L_20)
.L_20:
        /*0004*/ 	.word	0x00000082


	//----- nvinfo : EIATTR_KPARAM_INFO
	.align		4
.L_21:
        /*0008*/ 	.byte	0x04, 0x17
        /*000a*/ 	.short	(.L_23 - .L_22)
.L_22:
        /*000c*/ 	.word	0x00000000
        /*0010*/ 	.short	0x0002
        /*0012*/ 	.short	0x0010
        /*0014*/ 	.byte	0x00, 0xf5, 0x21, 0x00


	//----- nvinfo : EIATTR_KPARAM_INFO
	.align		4
.L_23:
        /*0018*/ 	.byte	0x04, 0x17
        /*001a*/ 	.short	(.L_25 - .L_24)
.L_24:
        /*001c*/ 	.word	0x00000000
        /*0020*/ 	.short	0x0001
        /*0022*/ 	.short	0x0008
        /*0024*/ 	.byte	0x00, 0xf5, 0x21, 0x00


	//----- nvinfo : EIATTR_KPARAM_INFO
	.align		4
.L_25:
        /*0028*/ 	.byte	0x04, 0x17
        /*002a*/ 	.short	(.L_27 - .L_26)
.L_26:
        /*002c*/ 	.word	0x00000000
        /*0030*/ 	.short	0x0000
        /*0032*/ 	.short	0x0000
        /*0034*/ 	.byte	0x00, 0xf5, 0x21, 0x00


	//----- nvinfo : EIATTR_SPARSE_MMA_MASK
	.align		4
.L_27:
        /*0038*/ 	.byte	0x03, 0x50
        /*003a*/ 	.short	0x0000


	//----- nvinfo : EIATTR_MAXREG_COUNT
	.align		4
        /*003c*/ 	.byte	0x03, 0x1b
        /*003e*/ 	.short	0x00ff


	//----- nvinfo : EIATTR_NUM_BARRIERS
	.align		4
        /*0040*/ 	.byte	0x02, 0x4c
        /*0042*/ 	.byte	0x01
	.zero		1


	//----- nvinfo : EIATTR_MERCURY_ISA_VERSION
	.align		4
        /*0044*/ 	.byte	0x03, 0x5f
        /*0046*/ 	.short	0x0101


	//----- nvinfo : EIATTR_VRC_CTA_INIT_COUNT
	.align		4
        /*0048*/ 	.byte	0x02, 0x4a
	.zero		1
	.zero		1


	//----- nvinfo : EIATTR_EXIT_INSTR_OFFSETS
	.align		4
        /*004c*/ 	.byte	0x04, 0x1c
        /*004e*/ 	.short	(.L_29 - .L_28)


	//   ....[0]....
.L_28:
        /*0050*/ 	.word	0x00000280


	//   ....[1]....
        /*0054*/ 	.word	0x00000340


	//----- nvinfo : EIATTR_CRS_STACK_SIZE
	.align		4
.L_29:
        /*0058*/ 	.byte	0x04, 0x1e
        /*005a*/ 	.short	(.L_31 - .L_30)
.L_30:
        /*005c*/ 	.word	0x00000000


	//----- nvinfo : EIATTR_CBANK_PARAM_SIZE
	.align		4
.L_31:
        /*0060*/ 	.byte	0x03, 0x19
        /*0062*/ 	.short	0x0018


	//----- nvinfo : EIATTR_PARAM_CBANK
	.align		4
        /*0064*/ 	.byte	0x04, 0x0a
        /*0066*/ 	.short	(.L_33 - .L_32)
	.align		4
.L_32:
        /*0068*/ 	.word	index@(.nv.constant0._Z15find_max_kernelPfS_Pi)
        /*006c*/ 	.short	0x0380
        /*006e*/ 	.short	0x0018


	//----- nvinfo : EIATTR_SW_WAR
	.align		4
.L_33:
        /*0070*/ 	.byte	0x04, 0x36
        /*0072*/ 	.short	(.L_35 - .L_34)
.L_34:
        /*0074*/ 	.word	0x00000008
.L_35:


//--------------------- .nv.info._Z19hough_gpu_transformPfS_S_S_S_S_i --------------------------
	.section	.nv.info._Z19hough_gpu_transformPfS_S_S_S_S_i,"",@"SHT_CUDA_INFO"
	.sectionflags	@""
	.align	4


	//----- nvinfo : EIATTR_CUDA_API_VERSION
	.align		4
        /*0000*/ 	.byte	0x04, 0x37
        /*0002*/ 	.short	(.L_37 - .L_36)
.L_36:
        /*0004*/ 	.word	0x00000082


	//----- nvinfo : EIATTR_KPARAM_INFO
	.align		4
.L_37:
        /*0008*/ 	.byte	0x04, 0x17
        /*000a*/ 	.short	(.L_39 - .L_38)
.L_38:
        /*000c*/ 	.word	0x00000000
        /*0010*/ 	.short	0x0006
        /*0012*/ 	.short	0x0030
        /*0014*/ 	.byte	0x00, 0xf0, 0x11, 0x00


	//----- nvinfo : EIATTR_KPARAM_INFO
	.align		4
.L_39:
        /*0018*/ 	.byte	0x04, 0x17
        /*001a*/ 	.short	(.L_41 - .L_40)
.L_40:
        /*001c*/ 	.word	0x00000000
        /*0020*/ 	.short	0x0005
        /*0022*/ 	.short	0x0028
        /*0024*/ 	.byte	0x00, 0xf5, 0x21, 0x00


	//----- nvinfo : EIATTR_KPARAM_INFO
	.align		4
.L_41:
        /*0028*/ 	.byte	0x04, 0x17
        /*002a*/ 	.short	(.L_43 - .L_42)
.L_42:
        /*002c*/ 	.word	0x00000000
        /*0030*/ 	.short	0x0004
        /*0032*/ 	.short	0x0020
        /*0034*/ 	.byte	0x00, 0xf5, 0x21, 0x00


	//----- nvinfo : EIATTR_KPARAM_INFO
	.align		4
.L_43:
        /*0038*/ 	.byte	0x04, 0x17
        /*003a*/ 	.short	(.L_45 - .L_44)
.L_44:
        /*003c*/ 	.word	0x00000000
        /*0040*/ 	.short	0x0003
        /*0042*/ 	.short	0x0018
        /*0044*/ 	.byte	0x00, 0xf5, 0x21, 0x00


	//----- nvinfo : EIATTR_KPARAM_INFO
	.align		4
.L_45:
        /*0048*/ 	.byte	0x04, 0x17
        /*004a*/ 	.short	(.L_47 - .L_46)
.L_46:
        /*004c*/ 	.word	0x00000000
        /*0050*/ 	.short	0x0002
        /*0052*/ 	.short	0x0010
        /*0054*/ 	.byte	0x00, 0xf5, 0x21, 0x00


	//----- nvinfo : EIATTR_KPARAM_INFO
	.align		4
.L_47:
        /*0058*/ 	.byte	0x04, 0x17
        /*005a*/ 	.short	(.L_49 - .L_48)
.L_48:
        /*005c*/ 	.word	0x00000000
        /*0060*/ 	.short	0x0001
        /*0062*/ 	.short	0x0008
        /*0064*/ 	.byte	0x00, 0xf5, 0x21, 0x00


	//----- nvinfo : EIATTR_KPARAM_INFO
	.align		4
.L_49:
        /*0068*/ 	.byte	0x04, 0x17
        /*006a*/ 	.short	(.L_51 - .L_50)
.L_50:
        /*006c*/ 	.word	0x00000000
        /*0070*/ 	.short	0x0000
        /*0072*/ 	.short	0x0000
        /*0074*/ 	.byte	0x00, 0xf5, 0x21, 0x00


	//----- nvinfo : EIATTR_SPARSE_MMA_MASK
	.align		4
.L_51:
        /*0078*/ 	.byte	0x03, 0x50
        /*007a*/ 	.short	0x0000


	//----- nvinfo : EIATTR_MAXREG_COUNT
	.align		4
        /*007c*/ 	.byte	0x03, 0x1b
        /*007e*/ 	.short	0x00ff


	//----- nvinfo : EIATTR_MERCURY_ISA_VERSION
	.align		4
        /*0080*/ 	.byte	0x03, 0x5f
        /*0082*/ 	.short	0x0101


	//----- nvinfo : EIATTR_VRC_CTA_INIT_COUNT
	.align		4
        /*0084*/ 	.byte	0x02, 0x4a
	.zero		1
	.zero		1


	//----- nvinfo : EIATTR_EXIT_INSTR_OFFSETS
	.align		4
        /*0088*/ 	.byte	0x04, 0x1c
        /*008a*/ 	.short	(.L_53 - .L_52)


	//   ....[0]....
.L_52:
        /*008c*/ 	.word	0x00000140


	//   ....[1]....
        /*0090*/ 	.word	0x00000a30


	//   ....[2]....
        /*0094*/ 	.word	0x00000e50


	//----- nvinfo : EIATTR_CRS_STACK_SIZE
	.align		4
.L_53:
        /*0098*/ 	.byte	0x04, 0x1e
        /*009a*/ 	.short	(.L_55 - .L_54)
.L_54:
        /*009c*/ 	.word	0x00000000


	//----- nvinfo : EIATTR_CBANK_PARAM_SIZE
	.align		4
.L_55:
        /*00a0*/ 	.byte	0x03, 0x19
        /*00a2*/ 	.short	0x0034


	//----- nvinfo : EIATTR_PARAM_CBANK
	.align		4
        /*00a4*/ 	.byte	0x04, 0x0a
        /*00a6*/ 	.short	(.L_57 - .L_56)
	.align		4
.L_56:
        /*00a8*/ 	.word	index@(.nv.constant0._Z19hough_gpu_transformPfS_S_S_S_S_i)
        /*00ac*/ 	.short	0x0380
        /*00ae*/ 	.short	0x0034


	//----- nvinfo : EIATTR_SW_WAR
	.align		4
.L_57:
        /*00b0*/ 	.byte	0x04, 0x36
        /*00b2*/ 	.short	(.L_59 - .L_58)
.L_58:
        /*00b4*/ 	.word	0x00000008
.L_59:


//--------------------- .nv.info._Z14hough_gpu_initPfS_S_iii --------------------------
	.section	.nv.info._Z14hough_gpu_initPfS_S_iii,"",@"SHT_CUDA_INFO"
	.sectionflags	@""
	.align	4


	//----- nvinfo : EIATTR_CUDA_API_VERSION
	.align		4
        /*0000*/ 	.byte	0x04, 0x37
        /*0002*/ 	.short	(.L_61 - .L_60)
.L_60:
        /*0004*/ 	.word	0x00000082


	//----- nvinfo : EIATTR_KPARAM_INFO
	.align		4
.L_61:
        /*0008*/ 	.byte	0x04, 0x17
        /*000a*/ 	.short	(.L_63 - .L_62)
.L_62:
        /*000c*/ 	.word	0x00000000
        /*0010*/ 	.short	0x0005
        /*0012*/ 	.short	0x0020
        /*0014*/ 	.byte	0x00, 0xf0, 0x11, 0x00


	//----- nvinfo : EIATTR_KPARAM_INFO
	.align		4
.L_63:
        /*0018*/ 	.byte	0x04, 0x17
        /*001a*/ 	.short	(.L_65 - .L_64)
.L_64:
        /*001c*/ 	.word	0x00000000
        /*0020*/ 	.short	0x0004
        /*0022*/ 	.short	0x001c
        /*0024*/ 	.byte	0x00, 0xf0, 0x11, 0x00


	//----- nvinfo : EIATTR_KPARAM_INFO
	.align		4
.L_65:
        /*0028*/ 	.byte	0x04, 0x17
        /*002a*/ 	.short	(.L_67 - .L_66)
.L_66:
        /*002c*/ 	.word	0x00000000
        /*0030*/ 	.short	0x0003
        /*0032*/ 	.short	0x0018
        /*0034*/ 	.byte	0x00, 0xf0, 0x11, 0x00


	//----- nvinfo : EIATTR_KPARAM_INFO
	.align		4
.L_67:
        /*0038*/ 	.byte	0x04, 0x17
        /*003a*/ 	.short	(.L_69 - .L_68)
.L_68:
        /*003c*/ 	.word	0x00000000
        /*0040*/ 	.short	0x0002
        /*0042*/ 	.short	0x0010
        /*0044*/ 	.byte	0x00, 0xf5, 0x21, 0x00


	//----- nvinfo : EIATTR_KPARAM_INFO
	.align		4
.L_69:
        /*0048*/ 	.byte	0x04, 0x17
        /*004a*/ 	.short	(.L_71 - .L_70)
.L_70:
        /*004c*/ 	.word	0x00000000
        /*0050*/ 	.short	0x0001
        /*0052*/ 	.short	0x0008
        /*0054*/ 	.byte	0x00, 0xf5, 0x21, 0x00


	//----- nvinfo : EIATTR_KPARAM_INFO
	.align		4
.L_71:
        /*0058*/ 	.byte	0x04, 0x17
        /*005a*/ 	.short	(.L_73 - .L_72)
.L_72:
        /*005c*/ 	.word	0x00000000
        /*0060*/ 	.short	0x0000
        /*0062*/ 	.short	0x0000
        /*0064*/ 	.byte	0x00, 0xf5, 0x21, 0x00


	//----- nvinfo : EIATTR_SPARSE_MMA_MASK
	.align		4
.L_73:
        /*0068*/ 	.byte	0x03, 0x50
        /*006a*/ 	.short	0x0000


	//----- nvinfo : EIATTR_MAXREG_COUNT
	.align		4
        /*006c*/ 	.byte	0x03, 0x1b
        /*006e*/ 	.short	0x00ff


	//----- nvinfo : EIATTR_MERCURY_ISA_VERSION
	.align		4
        /*0070*/ 	.byte	0x03, 0x5f
        /*0072*/ 	.short	0x0101


	//----- nvinfo : EIATTR_VRC_CTA_INIT_COUNT
	.align		4
        /*0074*/ 	.byte	0x02, 0x4a
	.zero		1
	.zero		1


	//----- nvinfo : EIATTR_EXIT_INSTR_OFFSETS
	.align		4
        /*0078*/ 	.byte	0x04, 0x1c
        /*007a*/ 	.short	(.L_75 - .L_74)


	//   ....[0]....
.L_74:
        /*007c*/ 	.word	0x00000560


	//----- nvinfo : EIATTR_CBANK_PARAM_SIZE
	.align		4
.L_75:
        /*0080*/ 	.byte	0x03, 0x19
        /*0082*/ 	.short	0x0024


	//----- nvinfo : EIATTR_PARAM_CBANK
	.align		4
        /*0084*/ 	.byte	0x04, 0x0a
        /*0086*/ 	.short	(.L_77 - .L_76)
	.align		4
.L_76:
        /*0088*/ 	.word	index@(.nv.constant0._Z14hough_gpu_initPfS_S_iii)
        /*008c*/ 	.short	0x0380
        /*008e*/ 	.short	0x0024


	//----- nvinfo : EIATTR_SW_WAR
	.align		4
.L_77:
        /*0090*/ 	.byte	0x04, 0x36
        /*0092*/ 	.short	(.L_79 - .L_78)
.L_78:
        /*0094*/ 	.word	0x00000008
.L_79:


//--------------------- .nv.callgraph             --------------------------
	.section	.nv.callgraph,"",@"SHT_CUDA_CALLGRAPH"
	.align	4
	.sectionentsize	8
	.align		4
        /*0000*/ 	.word	0x00000000
	.align		4
        /*0004*/ 	.word	0xffffffff
	.align		4
        /*0008*/ 	.word	0x00000000
	.align		4
        /*000c*/ 	.word	0xfffffffe
	.align		4
        /*0010*/ 	.word	0x00000000
	.align		4
        /*0014*/ 	.word	0xfffffffd
	.align		4
        /*0018*/ 	.word	0x00000000
	.align		4
        /*001c*/ 	.word	0xfffffffc


//--------------------- .text._Z15find_max_kernelPfS_Pi --------------------------
	.section	.text._Z15find_max_kernelPfS_Pi,"ax",@progbits
	.align	128
        .global         _Z15find_max_kernelPfS_Pi
        .type           _Z15find_max_kernelPfS_Pi,@function
        .size           _Z15find_max_kernelPfS_Pi,(.L_x_20 - _Z15find_max_kernelPfS_Pi)
        .other          _Z15find_max_kernelPfS_Pi,@"STO_CUDA_ENTRY STV_DEFAULT"
_Z15find_max_kernelPfS_Pi:
.text._Z15find_max_kernelPfS_Pi:
[----:B------:R-:W-:Y:S01]  /*0000*/  LDC R1, c[0x0][0x37c] ;  /* 0x0000df00ff017b82 */ /* 0x000fe20000000800 */
[----:B------:R-:W0:Y:S07]  /*0010*/  S2R R9, SR_TID.X ;  /* 0x0000000000097919 */ /* 0x000e2e0000002100 */
[----:B------:R-:W1:Y:S01]  /*0020*/  LDC.64 R2, c[0x0][0x380] ;  /* 0x0000e000ff027b82 */ /* 0x000e620000000a00 */
[----:B------:R-:W0:Y:S01]  /*0030*/  LDCU UR7, c[0x0][0x360] ;  /* 0x00006c00ff0777ac */ /* 0x000e220008000800 */
[----:B------:R-:W0:Y:S01]  /*0040*/  S2R R11, SR_CTAID.X ;  /* 0x00000000000b7919 */ /* 0x000e220000002500 */
[----:B------:R-:W2:Y:S01]  /*0050*/  LDCU.64 UR8, c[0x0][0x358] ;  /* 0x00006b00ff0877ac */ /* 0x000ea20008000a00 */
[----:B0-----:R-:W-:-:S04]  /*0060*/  IMAD R5, R11, UR7, R9 ;  /* 0x000000070b057c24 */ /* 0x001fc8000f8e0209 */
[----:B-1----:R-:W-:-:S06]  /*0070*/  IMAD.WIDE R2, R5, 0x4, R2 ;  /* 0x0000000405027825 */ /* 0x002fcc00078e0202 */
[----:B--2---:R-:W2:Y:S01]  /*0080*/  LDG.E R2, desc[UR8][R2.64] ;  /* 0x0000000802027981 */ /* 0x004ea2000c1e1900 */
[----:B------:R-:W0:Y:S01]  /*0090*/  S2UR UR6, SR_CgaCtaId ;  /* 0x00000000000679c3 */ /* 0x000e220000008800 */
[----:B------:R-:W-:Y:S01]  /*00a0*/  UMOV UR4, 0x400 ;  /* 0x0000040000047882 */ /* 0x000fe20000000000 */
[----:B------:R-:W-:Y:S02]  /*00b0*/  UISETP.GE.U32.AND UP0, UPT, UR7, 0x2, UPT ;  /* 0x000000020700788c */ /* 0x000fe4000bf06070 */
[----:B------:R-:W-:Y:S02]  /*00c0*/  UIADD3 UR5, UPT, UPT, UR4, 0x400, URZ ;  /* 0x0000040004057890 */ /* 0x000fe4000fffe0ff */
[----:B0-----:R-:W-:Y:S02]  /*00d0*/  ULEA UR4, UR6, UR4, 0x18 ;  /* 0x0000000406047291 */ /* 0x001fe4000f8ec0ff */
[----:B------:R-:W-:-:S04]  /*00e0*/  ULEA UR5, UR6, UR5, 0x18 ;  /* 0x0000000506057291 */ /* 0x000fc8000f8ec0ff */
[C---:B------:R-:W-:Y:S02]  /*00f0*/  LEA R7, R9.reuse, UR4, 0x2 ;  /* 0x0000000409077c11 */ /* 0x040fe4000f8e10ff */
[----:B------:R-:W-:-:S03]  /*0100*/  LEA R0, R9, UR5, 0x2 ;  /* 0x0000000509007c11 */ /* 0x000fc6000f8e10ff */
[----:B--2---:R0:W-:Y:S04]  /*0110*/  STS [R7], R2 ;  /* 0x0000000207007388 */ /* 0x0041e80000000800 */
[----:B------:R0:W-:Y:S01]  /*0120*/  STS [R0], R5 ;  /* 0x0000000500007388 */ /* 0x0001e20000000800 */
[----:B------:R-:W-:Y:S06]  /*0130*/  BAR.SYNC.DEFER_BLOCKING 0x0 ;  /* 0x0000000000007b1d */ /* 0x000fec0000010000 */
[----:B------:R-:W-:Y:S05]  /*0140*/  BRA.U !UP0, `(.L_x_0) ;  /* 0x0000000108487547 */ /* 0x000fea000b800000 */
[----:B0-----:R-:W-:-:S07]  /*0150*/  IMAD.U32 R2, RZ, RZ, UR7 ;  /* 0x00000007ff027e24 */ /* 0x001fce000f8e00ff */
.L_x_3:
[--C-:B------:R-:W-:Y:S01]  /*0160*/  IMAD.MOV.U32 R6, RZ, RZ, R2.reuse ;  /* 0x000000ffff067224 */ /* 0x100fe200078e0002 */
[----:B------:R-:W-:Y:S01]  /*0170*/  SHF.R.U32.HI R2, RZ, 0x1, R2 ;  /* 0x00000001ff027819 */ /* 0x000fe20000011602 */
[----:B------:R-:W-:Y:S03]  /*0180*/  BSSY.RECONVERGENT B0, `(.L_x_1) ;  /* 0x000000b000007945 */ /* 0x000fe60003800200 */
[----:B------:R-:W-:-:S13]  /*0190*/  ISETP.GE.U32.AND P0, PT, R9, R2, PT ;  /* 0x000000020900720c */ /* 0x000fda0003f06070 */
[----:B0-----:R-:W-:Y:S05]  /*01a0*/  @P0 BRA `(.L_x_2) ;  /* 0x0000000000200947 */ /* 0x001fea0003800000 */
[----:B------:R-:W-:Y:S01]  /*01b0*/  LEA R3, R2, R7, 0x2 ;  /* 0x0000000702037211 */ /* 0x000fe200078e10ff */
[----:B------:R-:W-:Y:S05]  /*01c0*/  LDS R4, [R7] ;  /* 0x0000000007047984 */ /* 0x000fea0000000800 */
[----:B------:R-:W0:Y:S02]  /*01d0*/  LDS R3, [R3] ;  /* 0x0000000003037984 */ /* 0x000e240000000800 */
[----:B0-----:R-:W-:-:S13]  /*01e0*/  FSETP.GT.AND P0, PT, R3, R4, PT ;  /* 0x000000040300720b */ /* 0x001fda0003f04000 */
[----:B------:R-:W-:Y:S01]  /*01f0*/  @P0 IMAD R4, R2, 0x4, R0 ;  /* 0x0000000402040824 */ /* 0x000fe200078e0200 */
[----:B------:R-:W-:Y:S04]  /*0200*/  @P0 STS [R7], R3 ;  /* 0x0000000307000388 */ /* 0x000fe80000000800 */
[----:B------:R-:W0:Y:S04]  /*0210*/  @P0 LDS R5, [R4] ;  /* 0x0000000004050984 */ /* 0x000e280000000800 */
[----:B0-----:R0:W-:Y:S02]  /*0220*/  @P0 STS [R0], R5 ;  /* 0x0000000500000388 */ /* 0x0011e40000000800 */
.L_x_2:
[----:B------:R-:W-:Y:S05]  /*0230*/  BSYNC.RECONVERGENT B0 ;  /* 0x0000000000007941 */ /* 0x000fea0003800200 */
.L_x_1:
[----:B------:R-:W-:Y:S01]  /*0240*/  BAR.SYNC.DEFER_BLOCKING 0x0 ;  /* 0x0000000000007b1d */ /* 0x000fe20000010000 */
[----:B------:R-:W-:-:S13]  /*0250*/  ISETP.GT.U32.AND P0, PT, R6, 0x3, PT ;  /* 0x000000030600780c */ /* 0x000fda0003f04070 */
[----:B------:R-:W-:Y:S05]  /*0260*/  @P0 BRA `(.L_x_3) ;  /* 0xfffffffc00bc0947 */ /* 0x000fea000383ffff */
.L_x_0:
[----:B------:R-:W-:-:S13]  /*0270*/  ISETP.NE.AND P0, PT, R9, RZ, PT ;  /* 0x000000ff0900720c */ /* 0x000fda0003f05270 */
[----:B------:R-:W-:Y:S05]  /*0280*/  @P0 EXIT ;  /* 0x000000000000094d */ /* 0x000fea0003800000 */
[----:B------:R-:W1:Y:S01]  /*0290*/  S2UR UR5, SR_CgaCtaId ;  /* 0x00000000000579c3 */ /* 0x000e620000008800 */
[----:B------:R-:W-:-:S07]  /*02a0*/  UMOV UR4, 0x400 ;  /* 0x0000040000047882 */ /* 0x000fce0000000000 */
[----:B0-----:R-:W0:Y:S08]  /*02b0*/  LDC.64 R2, c[0x0][0x388] ;  /* 0x0000e200ff027b82 */ /* 0x001e300000000a00 */
[----:B------:R-:W2:Y:S01]  /*02c0*/  LDC.64 R4, c[0x0][0x390] ;  /* 0x0000e400ff047b82 */ /* 0x000ea20000000a00 */
[----:B-1----:R-:W-:Y:S01]  /*02d0*/  ULEA UR4, UR5, UR4, 0x18 ;  /* 0x0000000405047291 */ /* 0x002fe2000f8ec0ff */
[----:B0-----:R-:W-:-:S08]  /*02e0*/  IMAD.WIDE.U32 R2, R11, 0x4, R2 ;  /* 0x000000040b027825 */ /* 0x001fd000078e0002 */
[----:B------:R-:W0:Y:S04]  /*02f0*/  LDS R7, [UR4] ;  /* 0x00000004ff077984 */ /* 0x000e280008000800 */
[----:B------:R-:W1:Y:S01]  /*0300*/  LDS R9, [UR4+0x400] ;  /* 0x00040004ff097984 */ /* 0x000e620008000800 */
[----:B--2---:R-:W-:-:S03]  /*0310*/  IMAD.WIDE.U32 R4, R11, 0x4, R4 ;  /* 0x000000040b047825 */ /* 0x004fc600078e0004 */
[----:B0-----:R-:W-:Y:S04]  /*0320*/  STG.E desc[UR8][R2.64], R7 ;  /* 0x0000000702007986 */ /* 0x001fe8000c101908 */
[----:B-1----:R-:W-:Y:S01]  /*0330*/  STG.E desc[UR8][R4.64], R9 ;  /* 0x0000000904007986 */ /* 0x002fe2000c101908 */
[----:B------:R-:W-:Y:S05]  /*0340*/  EXIT ;  /* 0x000000000000794d */ /* 0x000fea0003800000 */
.L_x_4:
[----:B------:R-:W-:-:S00]  /*0350*/  BRA `(.L_x_4) ;  /* 0xfffffffc00fc7947 */ /* 0x000fc0000383ffff */
[----:B------:R-:W-:-:S00]  /*0360*/  NOP ;  /* 0x0000000000007918 */ /* 0x000fc00000000000 */
        /* <DEDUP_REMOVED lines=9> */
.L_x_20:


//--------------------- .text._Z19hough_gpu_transformPfS_S_S_S_S_i --------------------------
	.section	.text._Z19hough_gpu_transformPfS_S_S_S_S_i,"ax",@progbits
	.align	128
        .global         _Z19hough_gpu_transformPfS_S_S_S_S_i
        .type           _Z19hough_gpu_transformPfS_S_S_S_S_i,@function
        .size           _Z19hough_gpu_transformPfS_S_S_S_S_i,(.L_x_19 - _Z19hough_gpu_transformPfS_S_S_S_S_i)
        .other          _Z19hough_gpu_transformPfS_S_S_S_S_i,@"STO_CUDA_ENTRY STV_DEFAULT"
_Z19hough_gpu_transformPfS_S_S_S_S_i:
.text._Z19hough_gpu_transformPfS_S_S_S_S_i:
[----:B------:R-:W-:Y:S01]  /*0000*/  LDC R1, c[0x0][0x37c] ;  /* 0x0000df00ff017b82 */ /* 0x000fe20000000800 */
[----:B------:R-:W0:Y:S07]  /*0010*/  S2R R0, SR_TID.X ;  /* 0x0000000000007919 */ /* 0x000e2e0000002100 */
[----:B------:R-:W0:Y:S01]  /*0020*/  S2UR UR4, SR_CTAID.X ;  /* 0x00000000000479c3 */ /* 0x000e220000002500 */
[----:B------:R-:W1:Y:S07]  /*0030*/  LDCU.64 UR8, c[0x0][0x358] ;  /* 0x00006b00ff0877ac */ /* 0x000e6e0008000a00 */
[----:B------:R-:W0:Y:S08]  /*0040*/  LDC R9, c[0x0][0x360] ;  /* 0x0000d800ff097b82 */ /* 0x000e300000000800 */
[----:B------:R-:W2:Y:S08]  /*0050*/  LDC.64 R12, c[0x0][0x388] ;  /* 0x0000e200ff0c7b82 */ /* 0x000eb00000000a00 */
[----:B------:R-:W3:Y:S01]  /*0060*/  LDC.64 R2, c[0x0][0x380] ;  /* 0x0000e000ff027b82 */ /* 0x000ee20000000a00 */
[----:B0-----:R-:W-:-:S07]  /*0070*/  IMAD R9, R9, UR4, R0 ;  /* 0x0000000409097c24 */ /* 0x001fce000f8e0200 */
[----:B------:R-:W0:Y:S01]  /*0080*/  LDC.64 R4, c[0x0][0x390] ;  /* 0x0000e400ff047b82 */ /* 0x000e220000000a00 */
[----:B--2---:R-:W-:-:S07]  /*0090*/  IMAD.WIDE R12, R9, 0x4, R12 ;  /* 0x00000004090c7825 */ /* 0x004fce00078e020c */
[----:B------:R-:W2:Y:S01]  /*00a0*/  LDC R0, c[0x0][0x3b0] ;  /* 0x0000ec00ff007b82 */ /* 0x000ea20000000800 */
[----:B-1----:R1:W5:Y:S01]  /*00b0*/  LDG.E R12, desc[UR8][R12.64] ;  /* 0x000000080c0c7981 */ /* 0x002362000c1e1900 */
[----:B---3--:R-:W-:-:S06]  /*00c0*/  IMAD.WIDE R2, R9, 0x4, R2 ;  /* 0x0000000409027825 */ /* 0x008fcc00078e0202 */
[----:B------:R-:W3:Y:S01]  /*00d0*/  LDC.64 R6, c[0x0][0x3a8] ;  /* 0x0000ea00ff067b82 */ /* 0x000ee20000000a00 */
[----:B------:R1:W5:Y:S01]  /*00e0*/  LDG.E R11, desc[UR8][R2.64] ;  /* 0x00000008020b7981 */ /* 0x000362000c1e1900 */
[----:B0-----:R-:W-:-:S05]  /*00f0*/  IMAD.WIDE R4, R9, 0x4, R4 ;  /* 0x0000000409047825 */ /* 0x001fca00078e0204 */
[----:B------:R1:W5:Y:S01]  /*0100*/  LDG.E R10, desc[UR8][R4.64] ;  /* 0x00000008040a7981 */ /* 0x000362000c1e1900 */
[----:B--2---:R-:W-:Y:S01]  /*0110*/  ISETP.GE.AND P0, PT, R0, 0x1, PT ;  /* 0x000000010000780c */ /* 0x004fe20003f06270 */
[----:B---3--:R-:W-:-:S05]  /*0120*/  IMAD.WIDE R6, R9, 0x4, R6 ;  /* 0x0000000409067825 */ /* 0x008fca00078e0206 */
[----:B------:R1:W-:Y:S07]  /*0130*/  STG.E desc[UR8][R6.64], RZ ;  /* 0x000000ff06007986 */ /* 0x0003ee000c101908 */
[----:B------:R-:W-:Y:S05]  /*0140*/  @!P0 EXIT ;  /* 0x000000000000894d */ /* 0x000fea0003800000 */
[----:B------:R-:W-:Y:S01]  /*0150*/  ISETP.NE.AND P0, PT, R0, 0x1, PT ;  /* 0x000000010000780c */ /* 0x000fe20003f05270 */
[----:B-1----:R-:W-:Y:S01]  /*0160*/  HFMA2 R13, -RZ, RZ, 0, 0 ;  /* 0x00000000ff0d7431 */ /* 0x002fe200000001ff */
[----:B------:R-:W-:-:S11]  /*0170*/  CS2R R14, SRZ ;  /* 0x00000000000e7805 */ /* 0x000fd6000001ff00 */
[----:B------:R-:W-:Y:S05]  /*0180*/  @!P0 BRA `(.L_x_5) ;  /* 0x00000008001c8947 */ /* 0x000fea0003800000 */
[----:B------:R-:W0:Y:S01]  /*0190*/  LDCU.64 UR6, c[0x0][0x3a0] ;  /* 0x00007400ff0677ac */ /* 0x000e220008000a00 */
[----:B------:R-:W-:Y:S02]  /*01a0*/  LOP3.LUT R14, R0, 0x7ffffffe, RZ, 0xc0, !PT ;  /* 0x7ffffffe000e7812 */ /* 0x000fe400078ec0ff */
[----:B------:R-:W-:Y:S01]  /*01b0*/  MOV R13, RZ ;  /* 0x000000ff000d7202 */ /* 0x000fe20000000f00 */
[----:B------:R-:W1:Y:S01]  /*01c0*/  LDCU.64 UR4, c[0x0][0x398] ;  /* 0x00007300ff0477ac */ /* 0x000e620008000a00 */
[----:B------:R-:W-:Y:S01]  /*01d0*/  IADD3 R15, PT, PT, -R14, RZ, RZ ;  /* 0x000000ff0e0f7210 */ /* 0x000fe20007ffe1ff */
[----:B0-----:R-:W-:Y:S02]  /*01e0*/  UIADD3 UR6, UP0, UPT, UR6, 0x4, URZ ;  /* 0x0000000406067890 */ /* 0x001fe4000ff1e0ff */
[----:B-1----:R-:W-:Y:S02]  /*01f0*/  UIADD3 UR4, UP1, UPT, UR4, 0x4, URZ ;  /* 0x0000000404047890 */ /* 0x002fe4000ff3e0ff */
[----:B------:R-:W-:-:S02]  /*0200*/  UIADD3.X UR7, UPT, UPT, URZ, UR7, URZ, UP0, !UPT ;  /* 0x00000007ff077290 */ /* 0x000fc400087fe4ff */
[----:B------:R-:W-:Y:S01]  /*0210*/  MOV R4, UR6 ;  /* 0x0000000600047c02 */ /* 0x000fe20008000f00 */
[----:B------:R-:W-:Y:S01]  /*0220*/  UIADD3.X UR5, UPT, UPT, URZ, UR5, URZ, UP1, !UPT ;  /* 0x00000005ff057290 */ /* 0x000fe20008ffe4ff */
[----:B------:R-:W-:Y:S02]  /*0230*/  MOV R2, UR4 ;  /* 0x0000000400027c02 */ /* 0x000fe40008000f00 */
[----:B------:R-:W-:-:S03]  /*0240*/  MOV R5, UR7 ;  /* 0x0000000700057c02 */ /* 0x000fc60008000f00 */
[----:B------:R-:W-:-:S07]  /*0250*/  MOV R3, UR5 ;  /* 0x0000000500037c02 */ /* 0x000fce0008000f00 */
.L_x_12:
[----:B------:R-:W2:Y:S04]  /*0260*/  LDG.E R0, desc[UR8][R2.64+-0x4] ;  /* 0xfffffc0802007981 */ /* 0x000ea8000c1e1900 */
[----:B------:R-:W3:Y:S01]  /*0270*/  LDG.E R9, desc[UR8][R4.64+-0x4] ;  /* 0xfffffc0804097981 */ /* 0x000ee2000c1e1900 */
[----:B------:R-:W-:Y:S01]  /*0280*/  BSSY.RECONVERGENT B0, `(.L_x_6) ;  /* 0x0000019000007945 */ /* 0x000fe20003800200 */
[----:B--2--5:R-:W-:Y:S01]  /*0290*/  FADD R0, R11, -R0 ;  /* 0x800000000b007221 */ /* 0x024fe20000000000 */
[----:B---3--:R-:W-:-:S03]  /*02a0*/  FADD R9, R12, -R9 ;  /* 0x800000090c097221 */ /* 0x008fc60000000000 */
[----:B------:R-:W-:Y:S01]  /*02b0*/  FADD R0, |R0|, -RZ ;  /* 0x800000ff00007221 */ /* 0x000fe20000000200 */
[----:B------:R-:W-:-:S05]  /*02c0*/  FADD R9, |R9|, -RZ ;  /* 0x800000ff09097221 */ /* 0x000fca0000000200 */
[CC--:B------:R-:W-:Y:S02]  /*02d0*/  VIMNMX R16, PT, PT, R0.reuse, R9.reuse, !PT ;  /* 0x0000000900107248 */ /* 0x0c0fe40007fe0100 */
[----:B------:R-:W-:Y:S02]  /*02e0*/  VIMNMX R17, PT, PT, R0, R9, PT ;  /* 0x0000000900117248 */ /* 0x000fe40003fe0100 */
[----:B------:R-:W-:-:S04]  /*02f0*/  LOP3.LUT R18, R16, 0xfe000000, RZ, 0xc0, !PT ;  /* 0xfe00000010127812 */ /* 0x000fc800078ec0ff */
[----:B------:R-:W-:-:S05]  /*0300*/  LOP3.LUT R0, R18, 0x7e800000, RZ, 0x3c, !PT ;  /* 0x7e80000012007812 */ /* 0x000fca00078e3cff */
[-C--:B------:R-:W-:Y:S01]  /*0310*/  FMUL R8, R17, R0.reuse ;  /* 0x0000000011087220 */ /* 0x080fe20000400000 */
[----:B------:R-:W-:-:S03]  /*0320*/  FMUL R0, R16, R0 ;  /* 0x0000000010007220 */ /* 0x000fc60000400000 */
[----:B------:R-:W-:-:S04]  /*0330*/  FMUL R9, R8, R8 ;  /* 0x0000000808097220 */ /* 0x000fc80000400000 */
[----:B------:R-:W-:-:S04]  /*0340*/  FFMA R9, R0, R0, R9 ;  /* 0x0000000000097223 */ /* 0x000fc80000000009 */
[----:B0-----:R0:W1:Y:S01]  /*0350*/  MUFU.RSQ R8, R9 ;  /* 0x0000000900087308 */ /* 0x0010620000001400 */
[----:B------:R-:W-:-:S04]  /*0360*/  IADD3 R0, PT, PT, R9, -0xd000000, RZ ;  /* 0xf300000009007810 */ /* 0x000fc80007ffe0ff */
[----:B------:R-:W-:-:S13]  /*0370*/  ISETP.GT.U32.AND P0, PT, R0, 0x727fffff, PT ;  /* 0x727fffff0000780c */ /* 0x000fda0003f04070 */
[----:B01----:R-:W-:Y:S05]  /*0380*/  @!P0 BRA `(.L_x_7) ;  /* 0x0000000000108947 */ /* 0x003fea0003800000 */
[----:B------:R-:W-:Y:S02]  /*0390*/  MOV R0, R9 ;  /* 0x0000000900007202 */ /* 0x000fe40000000f00 */
[----:B------:R-:W-:-:S07]  /*03a0*/  MOV R8, 0x3c0 ;  /* 0x000003c000087802 */ /* 0x000fce0000000f00 */
[----:B------:R-:W-:Y:S05]  /*03b0*/  CALL.REL.NOINC `($__internal_0_$__cuda_sm20_sqrt_rn_f32_slowpath) ;  /* 0x0000000800a87944 */ /* 0x000fea0003c00000 */
[----:B------:R-:W-:Y:S05]  /*03c0*/  BRA `(.L_x_8) ;  /* 0x0000000000107947 */ /* 0x000fea0003800000 */
.L_x_7:
[----:B------:R-:W-:Y:S01]  /*03d0*/  FMUL.FTZ R0, R9, R8 ;  /* 0x0000000809007220 */ /* 0x000fe20000410000 */
[----:B------:R-:W-:-:S03]  /*03e0*/  FMUL.FTZ R8, R8, 0.5 ;  /* 0x3f00000008087820 */ /* 0x000fc60000410000 */
[----:B------:R-:W-:-:S04]  /*03f0*/  FFMA R9, -R0, R0, R9 ;  /* 0x0000000000097223 */ /* 0x000fc80000000109 */
[----:B------:R-:W-:-:S07]  /*0400*/  FFMA R0, R9, R8, R0 ;  /* 0x0000000809007223 */ /* 0x000fce0000000000 */
.L_x_8:
[----:B------:R-:W-:Y:S05]  /*0410*/  BSYNC.RECONVERGENT B0 ;  /* 0x0000000000007941 */ /* 0x000fea0003800200 */
.L_x_6:
[----:B------:R-:W-:Y:S01]  /*0420*/  FSETP.NEU.AND P0, PT, R17, RZ, PT ;  /* 0x000000ff1100720b */ /* 0x000fe20003f0d000 */
[----:B------:R-:W-:Y:S01]  /*0430*/  UMOV UR4, 0xab37370a ;  /* 0xab37370a00047882 */ /* 0x000fe20000000000 */
[----:B------:R-:W-:Y:S01]  /*0440*/  LOP3.LUT R9, R18, 0x800000, RZ, 0xfc, !PT ;  /* 0x0080000012097812 */ /* 0x000fe200078efcff */
[----:B------:R-:W-:Y:S01]  /*0450*/  UMOV UR5, 0x3fa4e5e0 ;  /* 0x3fa4e5e000057882 */ /* 0x000fe20000000000 */
[----:B------:R-:W-:Y:S01]  /*0460*/  HFMA2 R21, -RZ, RZ, 3.7421875, 0 ;  /* 0x437c0000ff157431 */ /* 0x000fe200000001ff */
[----:B------:R-:W-:-:S08]  /*0470*/  MOV R19, 0x3bbb989d ;  /* 0x3bbb989d00137802 */ /* 0x000fd00000000f00 */
[----:B------:R-:W-:Y:S01]  /*0480*/  @P0 FMUL R16, R9, R0 ;  /* 0x0000000009100220 */ /* 0x000fe20000400000 */
[----:B------:R-:W-:-:S04]  /*0490*/  FSETP.NEU.AND P0, PT, R17, +INF , PT ;  /* 0x7f8000001100780b */ /* 0x000fc80003f0d000 */
[----:B------:R-:W-:-:S05]  /*04a0*/  FSEL R9, R16, +INF , P0 ;  /* 0x7f80000010097808 */ /* 0x000fca0000000000 */
[----:B------:R-:W-:-:S06]  /*04b0*/  FADD R9, -R10, R9 ;  /* 0x000000090a097221 */ /* 0x000fcc0000000100 */
[----:B------:R-:W0:Y:S02]  /*04c0*/  F2F.F64.F32 R8, R9 ;  /* 0x0000000900087310 */ /* 0x000e240000201800 */
[----:B0-----:R-:W-:Y:S01]  /*04d0*/  DMUL R16, R8, -UR4 ;  /* 0x8000000408107c28 */ /* 0x001fe20008000000 */
[----:B------:R-:W-:Y:S01]  /*04e0*/  UMOV UR4, 0xf7bbb8d3 ;  /* 0xf7bbb8d300047882 */ /* 0x000fe20000000000 */
[----:B------:R-:W-:-:S06]  /*04f0*/  UMOV UR5, 0x3fbd2e05 ;  /* 0x3fbd2e0500057882 */ /* 0x000fcc0000000000 */
[----:B------:R-:W-:-:S10]  /*0500*/  DMUL R16, R8, R16 ;  /* 0x0000001008107228 */ /* 0x000fd40000000000 */
[----:B------:R-:W0:Y:S02]  /*0510*/  F2F.F32.F64 R16, R16 ;  /* 0x0000001000107310 */ /* 0x000e240000301000 */
[----:B0-----:R-:W-:-:S04]  /*0520*/  FFMA.SAT R0, R16, R19, 0.5 ;  /* 0x3f00000010007423 */ /* 0x001fc80000002013 */
[----:B------:R-:W-:-:S04]  /*0530*/  FFMA.RM R0, R0, R21, 12582913 ;  /* 0x4b40000100007423 */ /* 0x000fc80000004015 */
[C---:B------:R-:W-:Y:S01]  /*0540*/  FADD R19, R0.reuse, -12583039 ;  /* 0xcb40007f00137421 */ /* 0x040fe20000000000 */
[----:B------:R-:W-:-:S03]  /*0550*/  SHF.L.U32 R0, R0, 0x17, RZ ;  /* 0x0000001700007819 */ /* 0x000fc600000006ff */
[----:B------:R-:W-:-:S04]  /*0560*/  FFMA R19, R16, 1.4426950216293334961, -R19 ;  /* 0x3fb8aa3b10137823 */ /* 0x000fc80000000813 */
[----:B------:R-:W-:-:S06]  /*0570*/  FFMA R19, R16, 1.925963033500011079e-08, R19 ;  /* 0x32a5706010137823 */ /* 0x000fcc0000000013 */
[----:B------:R-:W0:Y:S02]  /*0580*/  MUFU.EX2 R19, R19 ;  /* 0x0000001300137308 */ /* 0x000e240000000800 */
[----:B0-----:R-:W-:-:S06]  /*0590*/  FMUL R0, R0, R19 ;  /* 0x0000001300007220 */ /* 0x001fcc0000400000 */
[----:B------:R-:W0:Y:S02]  /*05a0*/  F2F.F64.F32 R8, R0 ;  /* 0x0000000000087310 */ /* 0x000e240000201800 */
[----:B0-----:R-:W-:-:S10]  /*05b0*/  DMUL R8, R8, UR4 ;  /* 0x0000000408087c28 */ /* 0x001fd40008000000 */
[----:B------:R-:W0:Y:S02]  /*05c0*/  F2F.F32.F64 R8, R8 ;  /* 0x0000000800087310 */ /* 0x000e240000301000 */
[----:B0-----:R-:W-:-:S05]  /*05d0*/  FADD R13, R8, R13 ;  /* 0x0000000d080d7221 */ /* 0x001fca0000000000 */
[----:B------:R0:W-:Y:S04]  /*05e0*/  STG.E desc[UR8][R6.64], R13 ;  /* 0x0000000d06007986 */ /* 0x0001e8000c101908 */
[----:B------:R-:W2:Y:S04]  /*05f0*/  LDG.E R16, desc[UR8][R2.64] ;  /* 0x0000000802107981 */ /* 0x000ea8000c1e1900 */
[----:B------:R-:W3:Y:S01]  /*0600*/  LDG.E R17, desc[UR8][R4.64] ;  /* 0x0000000804117981 */ /* 0x000ee2000c1e1900 */
[----:B------:R-:W-:Y:S01]  /*0610*/  BSSY.RECONVERGENT B0, `(.L_x_9) ;  /* 0x0000019000007945 */ /* 0x000fe20003800200 */
[----:B--2---:R-:W-:Y:S01]  /*0620*/  FADD R16, R11, -R16 ;  /* 0x800000100b107221 */ /* 0x004fe20000000000 */
        /* <DEDUP_REMOVED lines=11> */
[----:B------:R0:W1:Y:S01]  /*06e0*/  MUFU.RSQ R8, R9 ;  /* 0x0000000900087308 */ /* 0x0000620000001400 */
[----:B------:R-:W-:-:S04]  /*06f0*/  IADD3 R0, PT, PT, R9, -0xd000000, RZ ;  /* 0xf300000009007810 */ /* 0x000fc80007ffe0ff */
[----:B------:R-:W-:-:S13]  /*0700*/  ISETP.GT.U32.AND P0, PT, R0, 0x727fffff, PT ;  /* 0x727fffff0000780c */ /* 0x000fda0003f04070 */
[----:B01----:R-:W-:Y:S05]  /*0710*/  @!P0 BRA `(.L_x_10) ;  /* 0x0000000000108947 */ /* 0x003fea0003800000 */
[----:B------:R-:W-:Y:S02]  /*0720*/  MOV R0, R9 ;  /* 0x0000000900007202 */ /* 0x000fe40000000f00 */
[----:B------:R-:W-:-:S07]  /*0730*/  MOV R8, 0x750 ;  /* 0x0000075000087802 */ /* 0x000fce0000000f00 */
[----:B------:R-:W-:Y:S05]  /*0740*/  CALL.REL.NOINC `($__internal_0_$__cuda_sm20_sqrt_rn_f32_slowpath) ;  /* 0x0000000400c47944 */ /* 0x000fea0003c00000 */
[----:B------:R-:W-:Y:S05]  /*0750*/  BRA `(.L_x_11) ;  /* 0x0000000000107947 */ /* 0x000fea0003800000 */
.L_x_10:
[----:B------:R-:W-:Y:S01]  /*0760*/  FMUL.FTZ R0, R9, R8 ;  /* 0x0000000809007220 */ /* 0x000fe20000410000 */
[----:B------:R-:W-:-:S03]  /*0770*/  FMUL.FTZ R8, R8, 0.5 ;  /* 0x3f00000008087820 */ /* 0x000fc60000410000 */
[----:B------:R-:W-:-:S04]  /*0780*/  FFMA R9, -R0, R0, R9 ;  /* 0x0000000000097223 */ /* 0x000fc80000000109 */
[----:B------:R-:W-:-:S07]  /*0790*/  FFMA R0, R9, R8, R0 ;  /* 0x0000000809007223 */ /* 0x000fce0000000000 */
.L_x_11:
[----:B------:R-:W-:Y:S05]  /*07a0*/  BSYNC.RECONVERGENT B0 ;  /* 0x0000000000007941 */ /* 0x000fea0003800200 */
.L_x_9:
[----:B------:R-:W-:Y:S01]  /*07b0*/  FSETP.NEU.AND P0, PT, R17, RZ, PT ;  /* 0x000000ff1100720b */ /* 0x000fe20003f0d000 */
[----:B------:R-:W-:Y:S01]  /*07c0*/  UMOV UR4, 0xab37370a ;  /* 0xab37370a00047882 */ /* 0x000fe20000000000 */
[----:B------:R-:W-:Y:S01]  /*07d0*/  LOP3.LUT R9, R18, 0x800000, RZ, 0xfc, !PT ;  /* 0x0080000012097812 */ /* 0x000fe200078efcff */
[----:B------:R-:W-:Y:S01]  /*07e0*/  UMOV UR5, 0x3fa4e5e0 ;  /* 0x3fa4e5e000057882 */ /* 0x000fe20000000000 */
[----:B------:R-:W-:Y:S01]  /*07f0*/  MOV R19, 0x3bbb989d ;  /* 0x3bbb989d00137802 */ /* 0x000fe20000000f00 */
[----:B------:R-:W-:Y:S01]  /*0800*/  IMAD.MOV.U32 R21, RZ, RZ, 0x437c0000 ;  /* 0x437c0000ff157424 */ /* 0x000fe200078e00ff */
[----:B------:R-:W-:Y:S02]  /*0810*/  IADD3 R15, PT, PT, R15, 0x2, RZ ;  /* 0x000000020f0f7810 */ /* 0x000fe40007ffe0ff */
[----:B------:R-:W-:Y:S02]  /*0820*/  IADD3 R4, P1, PT, R4, 0x8, RZ ;  /* 0x0000000804047810 */ /* 0x000fe40007f3e0ff */
[----:B------:R-:W-:-:S02]  /*0830*/  IADD3 R2, P2, PT, R2, 0x8, RZ ;  /* 0x0000000802027810 */ /* 0x000fc40007f5e0ff */
[----:B------:R-:W-:Y:S01]  /*0840*/  IADD3.X R5, PT, PT, RZ, R5, RZ, P1, !PT ;  /* 0x00000005ff057210 */ /* 0x000fe20000ffe4ff */
[----:B------:R-:W-:Y:S01]  /*0850*/  @P0 FMUL R16, R9, R0 ;  /* 0x0000000009100220 */ /* 0x000fe20000400000 */
[----:B------:R-:W-:Y:S02]  /*0860*/  FSETP.NEU.AND P0, PT, R17, +INF , PT ;  /* 0x7f8000001100780b */ /* 0x000fe40003f0d000 */
[----:B------:R-:W-:Y:S02]  /*0870*/  IADD3.X R3, PT, PT, RZ, R3, RZ, P2, !PT ;  /* 0x00000003ff037210 */ /* 0x000fe400017fe4ff */
[----:B------:R-:W-:Y:S02]  /*0880*/  FSEL R9, R16, +INF , P0 ;  /* 0x7f80000010097808 */ /* 0x000fe40000000000 */
[----:B------:R-:W-:-:S03]  /*0890*/  ISETP.NE.AND P0, PT, R15, RZ, PT ;  /* 0x000000ff0f00720c */ /* 0x000fc60003f05270 */
        /* <DEDUP_REMOVED lines=19> */
[----:B------:R0:W-:Y:S01]  /*09d0*/  STG.E desc[UR8][R6.64], R13 ;  /* 0x0000000d06007986 */ /* 0x0001e2000c101908 */
[----:B------:R-:W-:Y:S05]  /*09e0*/  @P0 BRA `(.L_x_12) ;  /* 0xfffffff8001c0947 */ /* 0x000fea000383ffff */
[----:B------:R-:W-:-:S07]  /*09f0*/  MOV R15, RZ ;  /* 0x000000ff000f7202 */ /* 0x000fce0000000f00 */
.L_x_5:
[----:B------:R-:W1:Y:S02]  /*0a00*/  LDC R0, c[0x0][0x3b0] ;  /* 0x0000ec00ff007b82 */ /* 0x000e640000000800 */
[----:B-1----:R-:W-:-:S04]  /*0a10*/  LOP3.LUT R0, R0, 0x1, RZ, 0xc0, !PT ;  /* 0x0000000100007812 */ /* 0x002fc800078ec0ff */
[----:B------:R-:W-:-:S13]  /*0a20*/  ISETP.NE.U32.AND P0, PT, R0, 0x1, PT ;  /* 0x000000010000780c */ /* 0x000fda0003f05070 */
[----:B------:R-:W-:Y:S05]  /*0a30*/  @P0 EXIT ;  /* 0x000000000000094d */ /* 0x000fea0003800000 */
[----:B------:R-:W1:Y:S01]  /*0a40*/  LDCU.64 UR4, c[0x0][0x398] ;  /* 0x00007300ff0477ac */ /* 0x000e620008000a00 */
[C---:B------:R-:W-:Y:S02]  /*0a50*/  SHF.L.U32 R0, R14.reuse, 0x2, RZ ;  /* 0x000000020e007819 */ /* 0x040fe400000006ff */
[----:B------:R-:W-:Y:S01]  /*0a60*/  SHF.L.U64.HI R15, R14, 0x2, R15 ;  /* 0x000000020e0f7819 */ /* 0x000fe2000001020f */
[----:B------:R-:W2:Y:S01]  /*0a70*/  LDCU.64 UR6, c[0x0][0x3a0] ;  /* 0x00007400ff0677ac */ /* 0x000ea20008000a00 */
[C---:B-1----:R-:W-:Y:S02]  /*0a80*/  IADD3 R8, P0, PT, R0.reuse, UR4, RZ ;  /* 0x0000000400087c10 */ /* 0x042fe4000ff1e0ff */
[----:B--2---:R-:W-:Y:S02]  /*0a90*/  IADD3 R14, P1, PT, R0, UR6, RZ ;  /* 0x00000006000e7c10 */ /* 0x004fe4000ff3e0ff */
[C---:B------:R-:W-:Y:S02]  /*0aa0*/  IADD3.X R9, PT, PT, R15.reuse, UR5, RZ, P0, !PT ;  /* 0x000000050f097c10 */ /* 0x040fe400087fe4ff */
[----:B------:R-:W-:-:S03]  /*0ab0*/  IADD3.X R15, PT, PT, R15, UR7, RZ, P1, !PT ;  /* 0x000000070f0f7c10 */ /* 0x000fc60008ffe4ff */
        /* <DEDUP_REMOVED lines=15> */
[----:B------:R1:W2:Y:S01]  /*0bb0*/  MUFU.RSQ R8, R5 ;  /* 0x0000000500087308 */ /* 0x0002a20000001400 */
[----:B------:R-:W-:-:S04]  /*0bc0*/  IADD3 R0, PT, PT, R5, -0xd000000, RZ ;  /* 0xf300000005007810 */ /* 0x000fc80007ffe0ff */
[----:B------:R-:W-:-:S13]  /*0bd0*/  ISETP.GT.U32.AND P0, PT, R0, 0x727fffff, PT ;  /* 0x727fffff0000780c */ /* 0x000fda0003f04070 */
[----:B-12---:R-:W-:Y:S05]  /*0be0*/  @!P0 BRA `(.L_x_14) ;  /* 0x0000000000108947 */ /* 0x006fea0003800000 */
[----:B------:R-:W-:Y:S01]  /*0bf0*/  IMAD.MOV.U32 R0, RZ, RZ, R5 ;  /* 0x000000ffff007224 */ /* 0x000fe200078e0005 */
[----:B------:R-:W-:-:S07]  /*0c00*/  MOV R8, 0xc20 ;  /* 0x00000c2000087802 */ /* 0x000fce0000000f00 */
[----:B0-----:R-:W-:Y:S05]  /*0c10*/  CALL.REL.NOINC `($__internal_0_$__cuda_sm20_sqrt_rn_f32_slowpath) ;  /* 0x0000000000907944 */ /* 0x001fea0003c00000 */
[----:B------:R-:W-:Y:S05]  /*0c20*/  BRA `(.L_x_15) ;  /* 0x0000000000107947 */ /* 0x000fea0003800000 */
.L_x_14:
[----:B------:R-:W-:Y:S01]  /*0c30*/  FMUL.FTZ R0, R5, R8 ;  /* 0x0000000805007220 */ /* 0x000fe20000410000 */
[----:B------:R-:W-:-:S03]  /*0c40*/  FMUL.FTZ R8, R8, 0.5 ;  /* 0x3f00000008087820 */ /* 0x000fc60000410000 */
[----:B------:R-:W-:-:S04]  /*0c50*/  FFMA R5, -R0, R0, R5 ;  /* 0x0000000000057223 */ /* 0x000fc80000000105 */
[----:B------:R-:W-:-:S07]  /*0c60*/  FFMA R0, R5, R8, R0 ;  /* 0x0000000805007223 */ /* 0x000fce0000000000 */
.L_x_15:
[----:B------:R-:W-:Y:S05]  /*0c70*/  BSYNC.RECONVERGENT B0 ;  /* 0x0000000000007941 */ /* 0x000fea0003800200 */
.L_x_13:
        /* <DEDUP_REMOVED lines=10> */
[----:B------:R-:W1:Y:S02]  /*0d20*/  F2F.F64.F32 R2, R3 ;  /* 0x0000000300027310 */ /* 0x000e640000201800 */
[----:B-1----:R-:W-:Y:S01]  /*0d30*/  DMUL R4, R2, -UR4 ;  /* 0x8000000402047c28 */ /* 0x002fe20008000000 */
[----:B------:R-:W-:Y:S01]  /*0d40*/  UMOV UR4, 0xf7bbb8d3 ;  /* 0xf7bbb8d300047882 */ /* 0x000fe20000000000 */
[----:B------:R-:W-:-:S06]  /*0d50*/  UMOV UR5, 0x3fbd2e05 ;  /* 0x3fbd2e0500057882 */ /* 0x000fcc0000000000 */
[----:B------:R-:W-:-:S10]  /*0d60*/  DMUL R4, R2, R4 ;  /* 0x0000000402047228 */ /* 0x000fd40000000000 */
[----:B------:R-:W1:Y:S02]  /*0d70*/  F2F.F32.F64 R4, R4 ;  /* 0x0000000400047310 */ /* 0x000e640000301000 */
[----:B-1----:R-:W-:-:S04]  /*0d80*/  FFMA.SAT R0, R4, R9, 0.5 ;  /* 0x3f00000004007423 */ /* 0x002fc80000002009 */
[----:B------:R-:W-:-:S04]  /*0d90*/  FFMA.RM R0, R0, R11, 12582913 ;  /* 0x4b40000100007423 */ /* 0x000fc8000000400b */
[C---:B------:R-:W-:Y:S01]  /*0da0*/  FADD R9, R0.reuse, -12583039 ;  /* 0xcb40007f00097421 */ /* 0x040fe20000000000 */
[----:B------:R-:W-:-:S03]  /*0db0*/  SHF.L.U32 R0, R0, 0x17, RZ ;  /* 0x0000001700007819 */ /* 0x000fc600000006ff */
[----:B------:R-:W-:-:S04]  /*0dc0*/  FFMA R9, R4, 1.4426950216293334961, -R9 ;  /* 0x3fb8aa3b04097823 */ /* 0x000fc80000000809 */
[----:B------:R-:W-:-:S06]  /*0dd0*/  FFMA R9, R4, 1.925963033500011079e-08, R9 ;  /* 0x32a5706004097823 */ /* 0x000fcc0000000009 */
[----:B------:R-:W1:Y:S02]  /*0de0*/  MUFU.EX2 R9, R9 ;  /* 0x0000000900097308 */ /* 0x000e640000000800 */
[----:B-1----:R-:W-:-:S06]  /*0df0*/  FMUL R0, R0, R9 ;  /* 0x0000000900007220 */ /* 0x002fcc0000400000 */
[----:B------:R-:W1:Y:S02]  /*0e00*/  F2F.F64.F32 R2, R0 ;  /* 0x0000000000027310 */ /* 0x000e640000201800 */
[----:B-1----:R-:W-:-:S10]  /*0e10*/  DMUL R2, R2, UR4 ;  /* 0x0000000402027c28 */ /* 0x002fd40008000000 */
[----:B------:R-:W0:Y:S02]  /*0e20*/  F2F.F32.F64 R2, R2 ;  /* 0x0000000200027310 */ /* 0x000e240000301000 */
[----:B0-----:R-:W-:-:S05]  /*0e30*/  FADD R13, R2, R13 ;  /* 0x0000000d020d7221 */ /* 0x001fca0000000000 */
[----:B------:R-:W-:Y:S01]  /*0e40*/  STG.E desc[UR8][R6.64], R13 ;  /* 0x0000000d06007986 */ /* 0x000fe2000c101908 */
[----:B------:R-:W-:Y:S05]  /*0e50*/  EXIT ;  /* 0x000000000000794d */ /* 0x000fea0003800000 */
        .weak           $__internal_0_$__cuda_sm20_sqrt_rn_f32_slowpath
        .type           $__internal_0_$__cuda_sm20_sqrt_rn_f32_slowpath,@function
        .size           $__internal_0_$__cuda_sm20_sqrt_rn_f32_slowpath,(.L_x_19 - $__internal_0_$__cuda_sm20_sqrt_rn_f32_slowpath)
$__internal_0_$__cuda_sm20_sqrt_rn_f32_slowpath:
[----:B------:R-:W-:-:S13]  /*0e60*/  LOP3.LUT P0, RZ, R0, 0x7fffffff, RZ, 0xc0, !PT ;  /* 0x7fffffff00ff7812 */ /* 0x000fda000780c0ff */
[----:B------:R-:W-:Y:S01]  /*0e70*/  @!P0 MOV R19, R0 ;  /* 0x0000000000138202 */ /* 0x000fe20000000f00 */
[----:B------:R-:W-:Y:S06]  /*0e80*/  @!P0 BRA `(.L_x_16) ;  /* 0x0000000000408947 */ /* 0x000fec0003800000 */
[----:B------:R-:W-:-:S13]  /*0e90*/  FSETP.GEU.FTZ.AND P0, PT, R0, RZ, PT ;  /* 0x000000ff0000720b */ /* 0x000fda0003f1e000 */
[----:B------:R-:W-:Y:S01]  /*0ea0*/  @!P0 MOV R19, 0x7fffffff ;  /* 0x7fffffff00138802 */ /* 0x000fe20000000f00 */
[----:B------:R-:W-:Y:S06]  /*0eb0*/  @!P0 BRA `(.L_x_16) ;  /* 0x0000000000348947 */ /* 0x000fec0003800000 */
[----:B------:R-:W-:-:S13]  /*0ec0*/  FSETP.GTU.FTZ.AND P0, PT, |R0|, +INF , PT ;  /* 0x7f8000000000780b */ /* 0x000fda0003f1c200 */
[----:B------:R-:W-:Y:S01]  /*0ed0*/  @P0 FADD.FTZ R19, R0, 1 ;  /* 0x3f80000000130421 */ /* 0x000fe20000010000 */
[----:B------:R-:W-:Y:S06]  /*0ee0*/  @P0 BRA `(.L_x_16) ;  /* 0x0000000000280947 */ /* 0x000fec0003800000 */
[----:B------:R-:W-:-:S13]  /*0ef0*/  FSETP.NEU.FTZ.AND P0, PT, |R0|, +INF , PT ;  /* 0x7f8000000000780b */ /* 0x000fda0003f1d200 */
[----:B------:R-:W-:-:S04]  /*0f00*/  @P0 FFMA R22, R0, 1.84467440737095516160e+19, RZ ;  /* 0x5f80000000160823 */ /* 0x000fc800000000ff */
[----:B------:R-:W0:Y:S02]  /*0f10*/  @P0 MUFU.RSQ R19, R22 ;  /* 0x0000001600130308 */ /* 0x000e240000001400 */
[----:B0-----:R-:W-:Y:S01]  /*0f20*/  @P0 FMUL.FTZ R9, R22, R19 ;  /* 0x0000001316090220 */ /* 0x001fe20000410000 */
[----:B------:R-:W-:Y:S01]  /*0f30*/  @P0 FMUL.FTZ R20, R19, 0.5 ;  /* 0x3f00000013140820 */ /* 0x000fe20000410000 */
[----:B------:R-:W-:Y:S02]  /*0f40*/  @!P0 MOV R19, R0 ;  /* 0x0000000000138202 */ /* 0x000fe40000000f00 */
[----:B------:R-:W-:-:S04]  /*0f50*/  @P0 FADD.FTZ R21, -R9, -RZ ;  /* 0x800000ff09150221 */ /* 0x000fc80000010100 */
[----:B------:R-:W-:-:S04]  /*0f60*/  @P0 FFMA R24, R9, R21, R22 ;  /* 0x0000001509180223 */ /* 0x000fc80000000016 */
[----:B------:R-:W-:-:S04]  /*0f70*/  @P0 FFMA R20, R24, R20, R9 ;  /* 0x0000001418140223 */ /* 0x000fc80000000009 */
[----:B------:R-:W-:-:S07]  /*0f80*/  @P0 FMUL.FTZ R19, R20, 2.3283064365386962891e-10 ;  /* 0x2f80000014130820 */ /* 0x000fce0000410000 */
.L_x_16:
[----:B------:R-:W-:Y:S01]  /*0f90*/  HFMA2 R9, -RZ, RZ, 0, 0 ;  /* 0x00000000ff097431 */ /* 0x000fe200000001ff */
[----:B------:R-:W-:-:S03]  /*0fa0*/  MOV R0, R19 ;  /* 0x0000001300007202 */ /* 0x000fc60000000f00 */
[----:B------:R-:W-:Y:S05]  /*0fb0*/  RET.REL.NODEC R8 `(_Z19hough_gpu_transformPfS_S_S_S_S_i) ;  /* 0xfffffff008107950 */ /* 0x000fea0003c3ffff */
.L_x_17:
        /* <DEDUP_REMOVED lines=12> */
.L_x_19:


//--------------------- .text._Z14hough_gpu_initPfS_S_iii --------------------------
	.section	.text._Z14hough_gpu_initPfS_S_iii,"ax",@progbits
	.align	128
        .global         _Z14hough_gpu_initPfS_S_iii
        .type           _Z14hough_gpu_initPfS_S_iii,@function
        .size           _Z14hough_gpu_initPfS_S_iii,(.L_x_22 - _Z14hough_gpu_initPfS_S_iii)
        .other          _Z14hough_gpu_initPfS_S_iii,@"STO_CUDA_ENTRY STV_DEFAULT"
_Z14hough_gpu_initPfS_S_iii:
.text._Z14hough_gpu_initPfS_S_iii:
[----:B------:R-:W-:Y:S08]  /*0000*/  LDC R1, c[0x0][0x37c] ;  /* 0x0000df00ff017b82 */ /* 0x000ff00000000800 */
[----:B------:R-:W0:Y:S01]  /*0010*/  LDC.64 R2, c[0x0][0x398] ;  /* 0x0000e600ff027b82 */ /* 0x000e220000000a00 */
[----:B------:R-:W1:Y:S01]  /*0020*/  S2R R15, SR_TID.X ;  /* 0x00000000000f7919 */ /* 0x000e620000002100 */
[----:B------:R-:W2:Y:S06]  /*0030*/  LDCU.64 UR4, c[0x0][0x358] ;  /* 0x00006b00ff0477ac */ /* 0x000eac0008000a00 */
[----:B------:R-:W3:Y:S08]  /*0040*/  S2UR UR6, SR_CTAID.X ;  /* 0x00000000000679c3 */ /* 0x000ef00000002500 */
[----:B------:R-:W4:Y:S01]  /*0050*/  LDC R14, c[0x0][0x360] ;  /* 0x0000d800ff0e7b82 */ /* 0x000f220000000800 */
[----:B0-----:R-:W0:Y:S01]  /*0060*/  I2F.U32.RP R6, R2 ;  /* 0x0000000200067306 */ /* 0x001e220000209000 */
[C---:B------:R-:W-:Y:S01]  /*0070*/  IMAD R0, R2.reuse, R3, RZ ;  /* 0x0000000302007224 */ /* 0x040fe200078e02ff */
[----:B------:R-:W-:-:S02]  /*0080*/  ISETP.NE.U32.AND P2, PT, R2, RZ, PT ;  /* 0x000000ff0200720c */ /* 0x000fc40003f45070 */
[----:B------:R-:W-:Y:S02]  /*0090*/  ISETP.NE.U32.AND P3, PT, R3, RZ, PT ;  /* 0x000000ff0300720c */ /* 0x000fe40003f65070 */
[----:B------:R-:W-:Y:S02]  /*00a0*/  ISETP.NE.U32.AND P4, PT, R0, RZ, PT ;  /* 0x000000ff0000720c */ /* 0x000fe40003f85070 */
[----:B------:R-:W5:Y:S08]  /*00b0*/  I2F.U32.RP R11, R0 ;  /* 0x00000000000b7306 */ /* 0x000f700000209000 */
[----:B0-----:R-:W0:Y:S08]  /*00c0*/  MUFU.RCP R6, R6 ;  /* 0x0000000600067308 */ /* 0x001e300000001000 */
[----:B------:R-:W2:Y:S08]  /*00d0*/  I2F.U32.RP R8, R3 ;  /* 0x0000000300087306 */ /* 0x000eb00000209000 */
[----:B-----5:R-:W5:Y:S01]  /*00e0*/  MUFU.RCP R11, R11 ;  /* 0x0000000b000b7308 */ /* 0x020f620000001000 */
[----:B0-----:R-:W-:-:S07]  /*00f0*/  IADD3 R4, PT, PT, R6, 0xffffffe, RZ ;  /* 0x0ffffffe06047810 */ /* 0x001fce0007ffe0ff */
[----:B------:R0:W3:Y:S08]  /*0100*/  F2I.FTZ.U32.TRUNC.NTZ R5, R4 ;  /* 0x0000000400057305 */ /* 0x0000f0000021f000 */
[----:B--2---:R-:W2:Y:S01]  /*0110*/  MUFU.RCP R8, R8 ;  /* 0x0000000800087308 */ /* 0x004ea20000001000 */
[----:B0-----:R-:W-:Y:S02]  /*0120*/  HFMA2 R4, -RZ, RZ, 0, 0 ;  /* 0x00000000ff047431 */ /* 0x001fe400000001ff */
[----:B-----5:R-:W-:-:S02]  /*0130*/  VIADD R6, R11, 0xffffffe ;  /* 0x0ffffffe0b067836 */ /* 0x020fc40000000000 */
[----:B---3--:R-:W-:-:S04]  /*0140*/  IMAD.MOV R7, RZ, RZ, -R5 ;  /* 0x000000ffff077224 */ /* 0x008fc800078e0a05 */
[----:B------:R-:W-:-:S04]  /*0150*/  IMAD R7, R7, R2, RZ ;  /* 0x0000000207077224 */ /* 0x000fc800078e02ff */
[----:B------:R-:W-:Y:S01]  /*0160*/  IMAD.HI.U32 R5, R5, R7, R4 ;  /* 0x0000000705057227 */ /* 0x000fe200078e0004 */
[----:B--2---:R-:W-:Y:S01]  /*0170*/  IADD3 R4, PT, PT, R8, 0xffffffe, RZ ;  /* 0x0ffffffe08047810 */ /* 0x004fe20007ffe0ff */
[----:B------:R0:W-:Y:S02]  /*0180*/  F2I.FTZ.U32.TRUNC.NTZ R7, R6 ;  /* 0x0000000600077305 */ /* 0x0001e4000021f000 */
[----:B------:R-:W-:Y:S02]  /*0190*/  IMAD.MOV R8, RZ, RZ, -R0 ;  /* 0x000000ffff087224 */ /* 0x000fe400078e0a00 */
[----:B------:R-:W-:-:S04]  /*01a0*/  IMAD.HI.U32 R10, R5, UR6, RZ ;  /* 0x00000006050a7c27 */ /* 0x000fc8000f8e00ff */
[----:B------:R-:W-:Y:S01]  /*01b0*/  IMAD.MOV R9, RZ, RZ, -R10 ;  /* 0x000000ffff097224 */ /* 0x000fe200078e0a0a */
[----:B------:R2:W3:Y:S01]  /*01c0*/  F2I.FTZ.U32.TRUNC.NTZ R5, R4 ;  /* 0x0000000400057305 */ /* 0x0004e2000021f000 */
[----:B0-----:R-:W-:Y:S02]  /*01d0*/  HFMA2 R6, -RZ, RZ, 0, 0 ;  /* 0x00000000ff067431 */ /* 0x001fe400000001ff */
[----:B------:R-:W-:-:S05]  /*01e0*/  IMAD R9, R2, R9, UR6 ;  /* 0x0000000602097e24 */ /* 0x000fca000f8e0209 */
[----:B------:R-:W-:Y:S01]  /*01f0*/  ISETP.GE.U32.AND P0, PT, R9, R2, PT ;  /* 0x000000020900720c */ /* 0x000fe20003f06070 */
[----:B--2---:R-:W-:-:S12]  /*0200*/  IMAD.MOV.U32 R4, RZ, RZ, RZ ;  /* 0x000000ffff047224 */ /* 0x004fd800078e00ff */
[----:B------:R-:W-:Y:S01]  /*0210*/  @P0 IADD3 R9, PT, PT, R9, -R2, RZ ;  /* 0x8000000209090210 */ /* 0x000fe20007ffe0ff */
[----:B------:R-:W-:-:S03]  /*0220*/  @P0 VIADD R10, R10, 0x1 ;  /* 0x000000010a0a0836 */ /* 0x000fc60000000000 */
[----:B------:R-:W-:Y:S02]  /*0230*/  ISETP.GE.U32.AND P1, PT, R9, R2, PT ;  /* 0x000000020900720c */ /* 0x000fe40003f26070 */
[----:B------:R-:W-:Y:S01]  /*0240*/  MOV R9, R8 ;  /* 0x0000000800097202 */ /* 0x000fe20000000f00 */
[----:B---3--:R-:W-:-:S04]  /*0250*/  IMAD.MOV R8, RZ, RZ, -R5 ;  /* 0x000000ffff087224 */ /* 0x008fc800078e0a05 */
[----:B------:R-:W-:-:S04]  /*0260*/  IMAD R9, R9, R7, RZ ;  /* 0x0000000709097224 */ /* 0x000fc800078e02ff */
[----:B------:R-:W-:Y:S02]  /*0270*/  IMAD.HI.U32 R6, R7, R9, R6 ;  /* 0x0000000907067227 */ /* 0x000fe400078e0006 */
[----:B------:R-:W-:Y:S02]  /*0280*/  @P1 IADD3 R10, PT, PT, R10, 0x1, RZ ;  /* 0x000000010a0a1810 */ /* 0x000fe40007ffe0ff */
[----:B------:R-:W-:Y:S01]  /*0290*/  IMAD R7, R8, R3, RZ ;  /* 0x0000000308077224 */ /* 0x000fe200078e02ff */
[----:B------:R-:W-:Y:S01]  /*02a0*/  @!P2 LOP3.LUT R10, RZ, R2, RZ, 0x33, !PT ;  /* 0x00000002ff0aa212 */ /* 0x000fe200078e33ff */
[----:B------:R-:W-:Y:S01]  /*02b0*/  IMAD.HI.U32 R13, R6, UR6, RZ ;  /* 0x00000006060d7c27 */ /* 0x000fe2000f8e00ff */
[----:B------:R-:W0:Y:S02]  /*02c0*/  LDC.64 R8, c[0x0][0x380] ;  /* 0x0000e000ff087b82 */ /* 0x000e240000000a00 */
[----:B------:R-:W-:Y:S01]  /*02d0*/  IADD3 R11, PT, PT, -R10, RZ, RZ ;  /* 0x000000ff0a0b7210 */ /* 0x000fe20007ffe1ff */
[----:B------:R-:W-:Y:S01]  /*02e0*/  IMAD.HI.U32 R5, R5, R7, R4 ;  /* 0x0000000705057227 */ /* 0x000fe200078e0004 */
[----:B------:R-:W-:-:S03]  /*02f0*/  IADD3 R7, PT, PT, -R13, RZ, RZ ;  /* 0x000000ff0d077210 */ /* 0x000fc60007ffe1ff */
[----:B------:R-:W-:Y:S01]  /*0300*/  IMAD R11, R2, R11, UR6 ;  /* 0x00000006020b7e24 */ /* 0x000fe2000f8e020b */
[----:B-1----:R-:W-:Y:S01]  /*0310*/  SHF.R.U32.HI R2, RZ, 0x3, R15 ;  /* 0x00000003ff027819 */ /* 0x002fe2000001160f */
[----:B------:R-:W-:-:S03]  /*0320*/  IMAD.HI.U32 R5, R5, R10, RZ ;  /* 0x0000000a05057227 */ /* 0x000fc600078e00ff */
[----:B------:R-:W-:Y:S01]  /*0330*/  LOP3.LUT R2, R2, 0x7, RZ, 0xc0, !PT ;  /* 0x0000000702027812 */ /* 0x000fe200078ec0ff */
[----:B------:R-:W-:Y:S02]  /*0340*/  IMAD.MOV R5, RZ, RZ, -R5 ;  /* 0x000000ffff057224 */ /* 0x000fe400078e0a05 */
[----:B------:R-:W-:Y:S02]  /*0350*/  IMAD R7, R0, R7, UR6 ;  /* 0x0000000600077e24 */ /* 0x000fe4000f8e0207 */
[----:B------:R-:W-:Y:S01]  /*0360*/  IMAD R12, R3, R5, R10 ;  /* 0x00000005030c7224 */ /* 0x000fe200078e020a */
[----:B------:R-:W-:Y:S01]  /*0370*/  SHF.R.U32.HI R10, RZ, 0x6, R15 ;  /* 0x00000006ff0a7819 */ /* 0x000fe2000001160f */
[----:B------:R-:W1:Y:S01]  /*0380*/  LDC.64 R4, c[0x0][0x390] ;  /* 0x0000e400ff047b82 */ /* 0x000e620000000a00 */
[----:B------:R-:W-:Y:S02]  /*0390*/  ISETP.GE.U32.AND P0, PT, R7, R0, PT ;  /* 0x000000000700720c */ /* 0x000fe40003f06070 */
[----:B------:R-:W-:-:S11]  /*03a0*/  ISETP.GE.U32.AND P2, PT, R12, R3, PT ;  /* 0x000000030c00720c */ /* 0x000fd60003f46070 */
[----:B------:R-:W-:Y:S02]  /*03b0*/  @P0 IADD3 R7, PT, PT, -R0, R7, RZ ;  /* 0x0000000700070210 */ /* 0x000fe40007ffe1ff */
[----:B------:R-:W-:Y:S01]  /*03c0*/  @P2 IMAD.IADD R12, R12, 0x1, -R3 ;  /* 0x000000010c0c2824 */ /* 0x000fe200078e0a03 */
[----:B------:R-:W-:Y:S02]  /*03d0*/  @P0 IADD3 R13, PT, PT, R13, 0x1, RZ ;  /* 0x000000010d0d0810 */ /* 0x000fe40007ffe0ff */
[-C--:B------:R-:W-:Y:S02]  /*03e0*/  ISETP.GE.U32.AND P1, PT, R7, R0.reuse, PT ;  /* 0x000000000700720c */ /* 0x080fe40003f26070 */
[----:B------:R-:W-:Y:S01]  /*03f0*/  ISETP.GE.U32.AND P2, PT, R12, R3, PT ;  /* 0x000000030c00720c */ /* 0x000fe20003f46070 */
[----:B------:R-:W2:Y:S10]  /*0400*/  LDC.64 R6, c[0x0][0x388] ;  /* 0x0000e200ff067b82 */ /* 0x000eb40000000a00 */
[----:B------:R-:W-:Y:S01]  /*0410*/  @P1 VIADD R13, R13, 0x1 ;  /* 0x000000010d0d1836 */ /* 0x000fe20000000000 */
[----:B------:R-:W-:-:S02]  /*0420*/  @!P4 LOP3.LUT R13, RZ, R0, RZ, 0x33, !PT ;  /* 0x00000000ff0dc212 */ /* 0x000fc400078e33ff */
[----:B------:R-:W-:Y:S02]  /*0430*/  LOP3.LUT R0, R15, 0x7, RZ, 0xc0, !PT ;  /* 0x000000070f007812 */ /* 0x000fe400078ec0ff */
[-C--:B------:R-:W-:Y:S02]  /*0440*/  @P2 IADD3 R12, PT, PT, R12, -R3.reuse, RZ ;  /* 0x800000030c0c2210 */ /* 0x080fe40007ffe0ff */
[----:B------:R-:W-:Y:S01]  /*0450*/  @!P3 LOP3.LUT R12, RZ, R3, RZ, 0x33, !PT ;  /* 0x00000003ff0cb212 */ /* 0x000fe200078e33ff */
[----:B------:R-:W-:Y:S01]  /*0460*/  IMAD R0, R11, 0x8, R0 ;  /* 0x000000080b007824 */ /* 0x000fe200078e0200 */
[----:B------:R-:W-:Y:S01]  /*0470*/  LEA R10, R13, R10, 0x2 ;  /* 0x0000000a0d0a7211 */ /* 0x000fe200078e10ff */
[----:B----4-:R-:W-:Y:S01]  /*0480*/  IMAD R3, R14, UR6, R15 ;  /* 0x000000060e037c24 */ /* 0x010fe2000f8e020f */
[----:B------:R-:W-:Y:S02]  /*0490*/  LEA R2, R12, R2, 0x3 ;  /* 0x000000020c027211 */ /* 0x000fe400078e18ff */
[----:B------:R-:W-:Y:S01]  /*04a0*/  I2FP.F32.U32 R0, R0 ;  /* 0x0000000000007245 */ /* 0x000fe20000201000 */
[----:B0-----:R-:W-:Y:S01]  /*04b0*/  IMAD.WIDE R8, R3, 0x4, R8 ;  /* 0x0000000403087825 */ /* 0x001fe200078e0208 */
[----:B------:R-:W-:-:S02]  /*04c0*/  I2FP.F32.U32 R2, R2 ;  /* 0x0000000200027245 */ /* 0x000fc40000201000 */
[----:B------:R-:W-:Y:S01]  /*04d0*/  I2FP.F32.U32 R10, R10 ;  /* 0x0000000a000a7245 */ /* 0x000fe20000201000 */
[----:B--2---:R-:W-:-:S04]  /*04e0*/  IMAD.WIDE R6, R3, 0x4, R6 ;  /* 0x0000000403067825 */ /* 0x004fc800078e0206 */
[----:B------:R-:W-:Y:S01]  /*04f0*/  FADD R11, R2, -15.5 ;  /* 0xc1780000020b7421 */ /* 0x000fe20000000000 */
[----:B-1----:R-:W-:-:S04]  /*0500*/  IMAD.WIDE R4, R3, 0x4, R4 ;  /* 0x0000000403047825 */ /* 0x002fc800078e0204 */
[----:B------:R-:W-:Y:S01]  /*0510*/  FADD R3, R0, -15.5 ;  /* 0xc178000000037421 */ /* 0x000fe20000000000 */
[----:B------:R-:W-:-:S04]  /*0520*/  FADD R13, R10, 32 ;  /* 0x420000000a0d7421 */ /* 0x000fc80000000000 */
[----:B------:R-:W-:Y:S04]  /*0530*/  STG.E desc[UR4][R8.64], R3 ;  /* 0x0000000308007986 */ /* 0x000fe8000c101904 */
[----:B------:R-:W-:Y:S04]  /*0540*/  STG.E desc[UR4][R6.64], R11 ;  /* 0x0000000b06007986 */ /* 0x000fe8000c101904 */
[----:B------:R-:W-:Y:S01]  /*0550*/  STG.E desc[UR4][R4.64], R13 ;  /* 0x0000000d04007986 */ /* 0x000fe2000c101904 */
[----:B------:R-:W-:Y:S05]  /*0560*/  EXIT ;  /* 0x000000000000794d */ /* 0x000fea0003800000 */
.L_x_18:
        /* <DEDUP_REMOVED lines=9> */
.L_x_22:


//--------------------- .nv.shared._Z15find_max_kernelPfS_Pi --------------------------
	.section	.nv.shared._Z15find_max_kernelPfS_Pi,"aw",@nobits
	.sectionflags	@""
	.align	4
.nv.shared._Z15find_max_kernelPfS_Pi:
	.zero		3072


//--------------------- .nv.shared.reserved.0     --------------------------
	.section	.nv.shared.reserved.0,"aw",@nobits
	.weak		__nv_reservedSMEM_offset_0_alias
	.size		__nv_reservedSMEM_offset_0_alias, 0, 64
	.other		__nv_reservedSMEM_offset_0_alias,@"STO_CUDA_RESERVED_SHARED STV_DEFAULT"
__nv_reservedSMEM_offset_0_alias:
	.zero		0
	.zero		64


//--------------------- .nv.constant0._Z15find_max_kernelPfS_Pi --------------------------
	.section	.nv.constant0._Z15find_max_kernelPfS_Pi,"a",@progbits
	.sectionflags	@""
	.align	4
.nv.constant0._Z15find_max_kernelPfS_Pi:
	.zero		920


//--------------------- .nv.constant0._Z19hough_gpu_transformPfS_S_S_S_S_i --------------------------
	.section	.nv.constant0._Z19hough_gpu_transformPfS_S_S_S_S_i,"a",@progbits
	.sectionflags	@""
	.align	4
.nv.constant0._Z19hough_gpu_transformPfS_S_S_S_S_i:
	.zero		948


//--------------------- .nv.constant0._Z14hough_gpu_initPfS_S_iii --------------------------
	.section	.nv.constant0._Z14hough_gpu_initPfS_S_iii,"a",@progbits
	.sectionflags	@""
	.align	4
.nv.constant0._Z14hough_gpu_initPfS_S_iii:
	.zero		932


//--------------------- SYMBOLS --------------------------

	.type		.nv.reservedSmem.offset0,@object
	.size		.nv.reservedSmem.offset0,0x4
	.type		.nv.reservedSmem.cap,@object
	.size		.nv.reservedSmem.cap,0x4
